//
// Generated by NVIDIA NVVM Compiler
//
// Compiler Build ID: CL-36424714
// Cuda compilation tools, release 13.0, V13.0.88
// Based on NVVM 20.0.0
//

.version 9.0
.target sm_100
.address_size 64

	// .globl	blockCount
// _ZZ10blockCountE13localCounters has been demoted
// _ZZ18prefixSumExclusiveE14localPrefixSum has been demoted

.visible .entry blockCount(
	.param .u64 .ptr .align 1 blockCount_param_0,
	.param .u64 blockCount_param_1,
	.param .u64 .ptr .align 1 blockCount_param_2,
	.param .u32 blockCount_param_3
)
{
	.reg .pred 	%p<4>;
	.reg .b32 	%r<24>;
	.reg .b64 	%rd<13>;
	// demoted variable
	.shared .align 4 .b8 _ZZ10blockCountE13localCounters[1024];
	ld.param.u64 	%rd2, [blockCount_param_0];
	ld.param.u64 	%rd3, [blockCount_param_1];
	ld.param.u64 	%rd4, [blockCount_param_2];
	ld.param.u32 	%r4, [blockCount_param_3];
	mov.u32 	%r1, %tid.x;
	setp.gt.u32 	%p1, %r1, 255;
	shl.b32 	%r5, %r1, 2;
	mov.u32 	%r6, _ZZ10blockCountE13localCounters;
	add.s32 	%r2, %r6, %r5;
	@%p1 bra 	$L__BB0_2;
	mov.b32 	%r7, 0;
	st.shared.u32 	[%r2], %r7;
$L__BB0_2:
	bar.sync 	0;
	mov.u32 	%r3, %ctaid.x;
	mov.u32 	%r8, %ntid.x;
	mad.lo.s32 	%r9, %r3, %r8, %r1;
	cvt.u64.u32 	%rd1, %r9;
	setp.le.u64 	%p2, %rd3, %rd1;
	@%p2 bra 	$L__BB0_4;
	cvta.to.global.u64 	%rd5, %rd2;
	shl.b64 	%rd6, %rd1, 3;
	add.s64 	%rd7, %rd5, %rd6;
	ld.global.u64 	%rd8, [%rd7];
	shr.u64 	%rd9, %rd8, %r4;
	cvt.u32.u64 	%r10, %rd9;
	shl.b32 	%r11, %r10, 2;
	and.b32  	%r12, %r11, 1020;
	add.s32 	%r14, %r6, %r12;
	atom.shared.inc.u32 	%r15, [%r14], -1;
$L__BB0_4:
	setp.gt.u32 	%p3, %r1, 255;
	bar.sync 	0;
	@%p3 bra 	$L__BB0_6;
	cvt.u32.u64 	%r16, %rd3;
	add.s32 	%r17, %r16, 1023;
	shr.s32 	%r18, %r17, 31;
	shr.u32 	%r19, %r18, 22;
	add.s32 	%r20, %r17, %r19;
	shr.s32 	%r21, %r20, 10;
	mad.lo.s32 	%r22, %r21, %r1, %r3;
	ld.shared.u32 	%r23, [%r2];
	cvta.to.global.u64 	%rd10, %rd4;
	mul.wide.s32 	%rd11, %r22, 4;
	add.s64 	%rd12, %rd10, %rd11;
	st.global.u32 	[%rd12], %r23;
$L__BB0_6:
	ret;

}
	// .globl	prefixSumExclusive
.visible .entry prefixSumExclusive(
	.param .u64 .ptr .align 1 prefixSumExclusive_param_0,
	.param .u64 prefixSumExclusive_param_1,
	.param .u64 .ptr .align 1 prefixSumExclusive_param_2,
	.param .u64 .ptr .align 1 prefixSumExclusive_param_3,
	.param .u64 .ptr .align 1 prefixSumExclusive_param_4
)
{
	.reg .pred 	%p<70>;
	.reg .b32 	%r<245>;
	.reg .b64 	%rd<57>;
	// demoted variable
	.shared .align 4 .b8 _ZZ18prefixSumExclusiveE14localPrefixSum[16384];
	ld.param.u64 	%rd19, [prefixSumExclusive_param_0];
	ld.param.u64 	%rd20, [prefixSumExclusive_param_3];
	ld.param.u64 	%rd18, [prefixSumExclusive_param_4];
	cvta.to.global.u64 	%rd21, %rd19;
	cvta.to.global.u64 	%rd1, %rd20;
	mov.u32 	%r1, %ctaid.x;
	shl.b32 	%r87, %r1, 12;
	mov.u32 	%r2, %tid.x;
	or.b32  	%r243, %r87, %r2;
	add.s64 	%rd2, %rd21, 256;
	shl.b32 	%r4, %r2, 2;
	mov.u32 	%r88, _ZZ18prefixSumExclusiveE14localPrefixSum;
	add.s32 	%r89, %r4, %r88;
	add.s32 	%r218, %r89, 256;
	add.s32 	%r228, %r243, 32;
	add.s32 	%r227, %r243, 64;
	add.s32 	%r230, %r243, 96;
	mov.b32 	%r220, 0;
	mov.u32 	%r215, %r230;
	mov.u32 	%r216, %r227;
	mov.u32 	%r217, %r228;
	mov.u32 	%r219, %r243;
	mov.u32 	%r221, %r220;
$L__BB1_1:
	ld.param.u64 	%rd36, [prefixSumExclusive_param_1];
	cvt.s64.s32 	%rd22, %r219;
	mul.wide.s32 	%rd23, %r219, 4;
	add.s64 	%rd3, %rd2, %rd23;
	cvt.s64.s32 	%rd4, %r217;
	cvt.s64.s32 	%rd5, %r216;
	cvt.s64.s32 	%rd6, %r215;
	setp.le.u64 	%p1, %rd36, %rd22;
	mov.b32 	%r222, 0;
	@%p1 bra 	$L__BB1_3;
	ld.global.u32 	%r222, [%rd3+-256];
$L__BB1_3:
	ld.param.u64 	%rd37, [prefixSumExclusive_param_1];
	setp.lt.u32 	%p2, %r2, 16;
	setp.lt.u32 	%p3, %r2, 8;
	setp.lt.u32 	%p4, %r2, 4;
	setp.lt.u32 	%p5, %r2, 2;
	setp.eq.s32 	%p6, %r2, 0;
	bar.warp.sync 	-1;
	shfl.sync.up.b32	%r92|%p7, %r222, 1, 0, -1;
	selp.b32 	%r93, 0, %r92, %p6;
	add.s32 	%r94, %r93, %r222;
	bar.warp.sync 	-1;
	shfl.sync.up.b32	%r95|%p8, %r94, 2, 0, -1;
	selp.b32 	%r96, 0, %r95, %p5;
	add.s32 	%r97, %r96, %r94;
	bar.warp.sync 	-1;
	shfl.sync.up.b32	%r98|%p9, %r97, 4, 0, -1;
	selp.b32 	%r99, 0, %r98, %p4;
	add.s32 	%r100, %r99, %r97;
	bar.warp.sync 	-1;
	shfl.sync.up.b32	%r101|%p10, %r100, 8, 0, -1;
	selp.b32 	%r102, 0, %r101, %p3;
	add.s32 	%r103, %r102, %r100;
	bar.warp.sync 	-1;
	shfl.sync.up.b32	%r104|%p11, %r103, 16, 0, -1;
	selp.b32 	%r105, 0, %r104, %p2;
	add.s32 	%r106, %r105, %r103;
	bar.warp.sync 	-1;
	shfl.sync.idx.b32	%r107|%p12, %r106, 31, 31, -1;
	sub.s32 	%r108, %r221, %r222;
	add.s32 	%r109, %r108, %r106;
	st.shared.u32 	[%r218+-256], %r109;
	add.s32 	%r18, %r107, %r221;
	setp.le.u64 	%p13, %rd37, %rd4;
	mov.b32 	%r223, 0;
	@%p13 bra 	$L__BB1_5;
	ld.global.u32 	%r223, [%rd3+-128];
$L__BB1_5:
	ld.param.u64 	%rd38, [prefixSumExclusive_param_1];
	setp.lt.u32 	%p14, %r2, 16;
	setp.lt.u32 	%p15, %r2, 8;
	setp.lt.u32 	%p16, %r2, 4;
	setp.lt.u32 	%p17, %r2, 2;
	setp.eq.s32 	%p18, %r2, 0;
	bar.warp.sync 	-1;
	shfl.sync.up.b32	%r111|%p19, %r223, 1, 0, -1;
	selp.b32 	%r112, 0, %r111, %p18;
	add.s32 	%r113, %r112, %r223;
	bar.warp.sync 	-1;
	shfl.sync.up.b32	%r114|%p20, %r113, 2, 0, -1;
	selp.b32 	%r115, 0, %r114, %p17;
	add.s32 	%r116, %r115, %r113;
	bar.warp.sync 	-1;
	shfl.sync.up.b32	%r117|%p21, %r116, 4, 0, -1;
	selp.b32 	%r118, 0, %r117, %p16;
	add.s32 	%r119, %r118, %r116;
	bar.warp.sync 	-1;
	shfl.sync.up.b32	%r120|%p22, %r119, 8, 0, -1;
	selp.b32 	%r121, 0, %r120, %p15;
	add.s32 	%r122, %r121, %r119;
	bar.warp.sync 	-1;
	shfl.sync.up.b32	%r123|%p23, %r122, 16, 0, -1;
	selp.b32 	%r124, 0, %r123, %p14;
	add.s32 	%r125, %r124, %r122;
	bar.warp.sync 	-1;
	shfl.sync.idx.b32	%r126|%p24, %r125, 31, 31, -1;
	sub.s32 	%r127, %r18, %r223;
	add.s32 	%r128, %r127, %r125;
	st.shared.u32 	[%r218+-128], %r128;
	add.s32 	%r21, %r126, %r18;
	setp.le.u64 	%p25, %rd38, %rd5;
	mov.b32 	%r224, 0;
	@%p25 bra 	$L__BB1_7;
	ld.global.u32 	%r224, [%rd3];
$L__BB1_7:
	ld.param.u64 	%rd39, [prefixSumExclusive_param_1];
	setp.lt.u32 	%p26, %r2, 16;
	setp.lt.u32 	%p27, %r2, 8;
	setp.lt.u32 	%p28, %r2, 4;
	setp.lt.u32 	%p29, %r2, 2;
	setp.eq.s32 	%p30, %r2, 0;
	bar.warp.sync 	-1;
	shfl.sync.up.b32	%r130|%p31, %r224, 1, 0, -1;
	selp.b32 	%r131, 0, %r130, %p30;
	add.s32 	%r132, %r131, %r224;
	bar.warp.sync 	-1;
	shfl.sync.up.b32	%r133|%p32, %r132, 2, 0, -1;
	selp.b32 	%r134, 0, %r133, %p29;
	add.s32 	%r135, %r134, %r132;
	bar.warp.sync 	-1;
	shfl.sync.up.b32	%r136|%p33, %r135, 4, 0, -1;
	selp.b32 	%r137, 0, %r136, %p28;
	add.s32 	%r138, %r137, %r135;
	bar.warp.sync 	-1;
	shfl.sync.up.b32	%r139|%p34, %r138, 8, 0, -1;
	selp.b32 	%r140, 0, %r139, %p27;
	add.s32 	%r141, %r140, %r138;
	bar.warp.sync 	-1;
	shfl.sync.up.b32	%r142|%p35, %r141, 16, 0, -1;
	selp.b32 	%r143, 0, %r142, %p26;
	add.s32 	%r144, %r143, %r141;
	bar.warp.sync 	-1;
	shfl.sync.idx.b32	%r145|%p36, %r144, 31, 31, -1;
	sub.s32 	%r146, %r21, %r224;
	add.s32 	%r147, %r146, %r144;
	st.shared.u32 	[%r218], %r147;
	add.s32 	%r24, %r145, %r21;
	setp.le.u64 	%p37, %rd39, %rd6;
	mov.b32 	%r225, 0;
	@%p37 bra 	$L__BB1_9;
	ld.global.u32 	%r225, [%rd3+128];
$L__BB1_9:
	cvt.u32.u64 	%r148, %rd6;
	cvt.u32.u64 	%r149, %rd5;
	cvt.u32.u64 	%r150, %rd4;
	setp.lt.u32 	%p38, %r2, 16;
	setp.lt.u32 	%p39, %r2, 8;
	setp.lt.u32 	%p40, %r2, 4;
	setp.lt.u32 	%p41, %r2, 2;
	setp.eq.s32 	%p42, %r2, 0;
	bar.warp.sync 	-1;
	shfl.sync.up.b32	%r151|%p43, %r225, 1, 0, -1;
	selp.b32 	%r152, 0, %r151, %p42;
	add.s32 	%r153, %r152, %r225;
	bar.warp.sync 	-1;
	shfl.sync.up.b32	%r154|%p44, %r153, 2, 0, -1;
	selp.b32 	%r155, 0, %r154, %p41;
	add.s32 	%r156, %r155, %r153;
	bar.warp.sync 	-1;
	shfl.sync.up.b32	%r157|%p45, %r156, 4, 0, -1;
	selp.b32 	%r158, 0, %r157, %p40;
	add.s32 	%r159, %r158, %r156;
	bar.warp.sync 	-1;
	shfl.sync.up.b32	%r160|%p46, %r159, 8, 0, -1;
	selp.b32 	%r161, 0, %r160, %p39;
	add.s32 	%r162, %r161, %r159;
	bar.warp.sync 	-1;
	shfl.sync.up.b32	%r163|%p47, %r162, 16, 0, -1;
	selp.b32 	%r164, 0, %r163, %p38;
	add.s32 	%r165, %r164, %r162;
	bar.warp.sync 	-1;
	shfl.sync.idx.b32	%r166|%p48, %r165, 31, 31, -1;
	sub.s32 	%r167, %r24, %r225;
	add.s32 	%r168, %r167, %r165;
	st.shared.u32 	[%r218+128], %r168;
	add.s32 	%r221, %r166, %r24;
	add.s32 	%r28, %r220, 128;
	add.s32 	%r219, %r219, 128;
	add.s32 	%r218, %r218, 512;
	add.s32 	%r217, %r150, 128;
	add.s32 	%r216, %r149, 128;
	add.s32 	%r215, %r148, 128;
	setp.lt.u32 	%p49, %r220, 3968;
	mov.u32 	%r220, %r28;
	@%p49 bra 	$L__BB1_1;
	setp.ne.s32 	%p50, %r2, 0;
	@%p50 bra 	$L__BB1_13;
$L__BB1_11:
	atom.global.or.b32 	%r170, [%rd1], 0;
	setp.ne.s32 	%p51, %r170, %r1;
	@%p51 bra 	$L__BB1_11;
	membar.gl;
	cvta.to.global.u64 	%rd24, %rd18;
	atom.global.add.u32 	%r226, [%rd24], %r221;
	membar.gl;
	atom.global.inc.u32 	%r171, [%rd1], -1;
$L__BB1_13:
	bar.warp.sync 	-1;
	shfl.sync.idx.b32	%r36|%p52, %r226, 0, 31, -1;
	add.s32 	%r242, %r243, 480;
	add.s32 	%r241, %r243, 448;
	add.s32 	%r240, %r243, 416;
	add.s32 	%r239, %r243, 384;
	add.s32 	%r238, %r243, 352;
	add.s32 	%r237, %r243, 320;
	add.s32 	%r236, %r243, 288;
	add.s32 	%r235, %r243, 256;
	add.s32 	%r234, %r243, 224;
	add.s32 	%r233, %r243, 192;
	add.s32 	%r232, %r243, 160;
	add.s32 	%r231, %r243, 128;
	add.s32 	%r229, %r89, 1024;
	mov.b32 	%r244, 0;
$L__BB1_14:
	ld.param.u64 	%rd56, [prefixSumExclusive_param_2];
	ld.param.u64 	%rd40, [prefixSumExclusive_param_1];
	cvt.s64.s32 	%rd25, %r243;
	mul.wide.s32 	%rd26, %r243, 4;
	cvta.to.global.u64 	%rd27, %rd56;
	add.s64 	%rd28, %rd27, %rd26;
	add.s64 	%rd7, %rd28, 1024;
	cvt.s64.s32 	%rd8, %r241;
	cvt.s64.s32 	%rd9, %r239;
	cvt.s64.s32 	%rd10, %r236;
	cvt.s64.s32 	%rd11, %r235;
	cvt.s64.s32 	%rd12, %r234;
	cvt.s64.s32 	%rd13, %r233;
	cvt.s64.s32 	%rd14, %r232;
	cvt.s64.s32 	%rd15, %r231;
	setp.le.u64 	%p53, %rd40, %rd25;
	@%p53 bra 	$L__BB1_16;
	ld.shared.u32 	%r175, [%r229+-1024];
	add.s32 	%r176, %r175, %r36;
	st.global.u32 	[%rd7+-1024], %r176;
$L__BB1_16:
	ld.param.u64 	%rd41, [prefixSumExclusive_param_1];
	cvt.s64.s32 	%rd29, %r228;
	setp.le.u64 	%p54, %rd41, %rd29;
	@%p54 bra 	$L__BB1_18;
	ld.shared.u32 	%r177, [%r229+-896];
	add.s32 	%r178, %r177, %r36;
	st.global.u32 	[%rd7+-896], %r178;
$L__BB1_18:
	ld.param.u64 	%rd42, [prefixSumExclusive_param_1];
	cvt.s64.s32 	%rd30, %r227;
	setp.le.u64 	%p55, %rd42, %rd30;
	@%p55 bra 	$L__BB1_20;
	ld.shared.u32 	%r179, [%r229+-768];
	add.s32 	%r180, %r179, %r36;
	st.global.u32 	[%rd7+-768], %r180;
$L__BB1_20:
	ld.param.u64 	%rd43, [prefixSumExclusive_param_1];
	cvt.s64.s32 	%rd31, %r230;
	setp.le.u64 	%p56, %rd43, %rd31;
	@%p56 bra 	$L__BB1_22;
	ld.shared.u32 	%r181, [%r229+-640];
	add.s32 	%r182, %r181, %r36;
	st.global.u32 	[%rd7+-640], %r182;
$L__BB1_22:
	ld.param.u64 	%rd44, [prefixSumExclusive_param_1];
	setp.le.u64 	%p57, %rd44, %rd15;
	@%p57 bra 	$L__BB1_24;
	ld.shared.u32 	%r183, [%r229+-512];
	add.s32 	%r184, %r183, %r36;
	st.global.u32 	[%rd7+-512], %r184;
$L__BB1_24:
	ld.param.u64 	%rd45, [prefixSumExclusive_param_1];
	setp.le.u64 	%p58, %rd45, %rd14;
	@%p58 bra 	$L__BB1_26;
	ld.shared.u32 	%r185, [%r229+-384];
	add.s32 	%r186, %r185, %r36;
	st.global.u32 	[%rd7+-384], %r186;
$L__BB1_26:
	ld.param.u64 	%rd46, [prefixSumExclusive_param_1];
	setp.le.u64 	%p59, %rd46, %rd13;
	@%p59 bra 	$L__BB1_28;
	ld.shared.u32 	%r187, [%r229+-256];
	add.s32 	%r188, %r187, %r36;
	st.global.u32 	[%rd7+-256], %r188;
$L__BB1_28:
	ld.param.u64 	%rd47, [prefixSumExclusive_param_1];
	setp.le.u64 	%p60, %rd47, %rd12;
	@%p60 bra 	$L__BB1_30;
	ld.shared.u32 	%r189, [%r229+-128];
	add.s32 	%r190, %r189, %r36;
	st.global.u32 	[%rd7+-128], %r190;
$L__BB1_30:
	ld.param.u64 	%rd48, [prefixSumExclusive_param_1];
	setp.le.u64 	%p61, %rd48, %rd11;
	@%p61 bra 	$L__BB1_32;
	ld.shared.u32 	%r191, [%r229];
	add.s32 	%r192, %r191, %r36;
	st.global.u32 	[%rd7], %r192;
$L__BB1_32:
	ld.param.u64 	%rd49, [prefixSumExclusive_param_1];
	setp.le.u64 	%p62, %rd49, %rd10;
	@%p62 bra 	$L__BB1_34;
	ld.shared.u32 	%r193, [%r229+128];
	add.s32 	%r194, %r193, %r36;
	st.global.u32 	[%rd7+128], %r194;
$L__BB1_34:
	ld.param.u64 	%rd50, [prefixSumExclusive_param_1];
	cvt.s64.s32 	%rd32, %r237;
	setp.le.u64 	%p63, %rd50, %rd32;
	@%p63 bra 	$L__BB1_36;
	ld.shared.u32 	%r195, [%r229+256];
	add.s32 	%r196, %r195, %r36;
	st.global.u32 	[%rd7+256], %r196;
$L__BB1_36:
	ld.param.u64 	%rd51, [prefixSumExclusive_param_1];
	cvt.s64.s32 	%rd33, %r238;
	setp.le.u64 	%p64, %rd51, %rd33;
	@%p64 bra 	$L__BB1_38;
	ld.shared.u32 	%r197, [%r229+384];
	add.s32 	%r198, %r197, %r36;
	st.global.u32 	[%rd7+384], %r198;
$L__BB1_38:
	ld.param.u64 	%rd52, [prefixSumExclusive_param_1];
	setp.le.u64 	%p65, %rd52, %rd9;
	@%p65 bra 	$L__BB1_40;
	ld.shared.u32 	%r199, [%r229+512];
	add.s32 	%r200, %r199, %r36;
	st.global.u32 	[%rd7+512], %r200;
$L__BB1_40:
	ld.param.u64 	%rd53, [prefixSumExclusive_param_1];
	cvt.s64.s32 	%rd34, %r240;
	setp.le.u64 	%p66, %rd53, %rd34;
	@%p66 bra 	$L__BB1_42;
	ld.shared.u32 	%r201, [%r229+640];
	add.s32 	%r202, %r201, %r36;
	st.global.u32 	[%rd7+640], %r202;
$L__BB1_42:
	ld.param.u64 	%rd54, [prefixSumExclusive_param_1];
	setp.le.u64 	%p67, %rd54, %rd8;
	@%p67 bra 	$L__BB1_44;
	ld.shared.u32 	%r203, [%r229+768];
	add.s32 	%r204, %r203, %r36;
	st.global.u32 	[%rd7+768], %r204;
$L__BB1_44:
	ld.param.u64 	%rd55, [prefixSumExclusive_param_1];
	cvt.s64.s32 	%rd35, %r242;
	setp.le.u64 	%p68, %rd55, %rd35;
	@%p68 bra 	$L__BB1_46;
	ld.shared.u32 	%r205, [%r229+896];
	add.s32 	%r206, %r205, %r36;
	st.global.u32 	[%rd7+896], %r206;
$L__BB1_46:
	cvt.u32.u64 	%r207, %rd15;
	cvt.u32.u64 	%r208, %rd14;
	cvt.u32.u64 	%r209, %rd13;
	cvt.u32.u64 	%r210, %rd12;
	cvt.u32.u64 	%r211, %rd11;
	cvt.u32.u64 	%r212, %rd10;
	cvt.u32.u64 	%r213, %rd9;
	cvt.u32.u64 	%r214, %rd8;
	add.s32 	%r68, %r244, 512;
	add.s32 	%r243, %r243, 512;
	add.s32 	%r242, %r242, 512;
	add.s32 	%r241, %r214, 512;
	add.s32 	%r240, %r240, 512;
	add.s32 	%r239, %r213, 512;
	add.s32 	%r238, %r238, 512;
	add.s32 	%r237, %r237, 512;
	add.s32 	%r236, %r212, 512;
	add.s32 	%r235, %r211, 512;
	add.s32 	%r234, %r210, 512;
	add.s32 	%r233, %r209, 512;
	add.s32 	%r232, %r208, 512;
	add.s32 	%r231, %r207, 512;
	add.s32 	%r230, %r230, 512;
	add.s32 	%r229, %r229, 2048;
	add.s32 	%r228, %r228, 512;
	add.s32 	%r227, %r227, 512;
	setp.lt.u32 	%p69, %r244, 3584;
	mov.u32 	%r244, %r68;
	@%p69 bra 	$L__BB1_14;
	ret;

}
	// .globl	reorder
.visible .entry reorder(
	.param .u64 .ptr .align 1 reorder_param_0,
	.param .u64 .ptr .align 1 reorder_param_1,
	.param .u64 reorder_param_2,
	.param .u64 .ptr .align 1 reorder_param_3,
	.param .u32 reorder_param_4
)
{
	.reg .pred 	%p<34>;
	.reg .b32 	%r<111>;
	.reg .b64 	%rd<211>;

	ld.param.u64 	%rd66, [reorder_param_0];
	ld.param.u64 	%rd67, [reorder_param_1];
	ld.param.u64 	%rd64, [reorder_param_2];
	ld.param.u64 	%rd68, [reorder_param_3];
	ld.param.u32 	%rd3, [reorder_param_4];
	cvta.to.global.u64 	%rd69, %rd66;
	cvta.to.global.u64 	%rd1, %rd67;
	cvta.to.global.u64 	%rd2, %rd68;
	mov.u32 	%r6, %tid.x;
	mov.u32 	%r7, %ntid.x;
	mov.u32 	%r8, %ctaid.x;
	mad.lo.s32 	%r1, %r7, %r8, %r6;
	cvt.u32.u64 	%r9, %rd64;
	add.s32 	%r10, %r9, 1023;
	shr.s32 	%r11, %r10, 31;
	shr.u32 	%r12, %r11, 22;
	add.s32 	%r13, %r10, %r12;
	shr.s32 	%r2, %r13, 10;
	mul.wide.s32 	%rd70, %r1, 1024;
	add.s64 	%rd4, %rd64, -5;
	add.s64 	%rd5, %rd64, -7;
	add.s64 	%rd6, %rd64, -9;
	add.s64 	%rd7, %rd64, -11;
	add.s64 	%rd8, %rd64, -15;
	or.b64  	%rd178, %rd70, 15;
	mul.wide.s32 	%rd71, %r1, 8192;
	add.s64 	%rd72, %rd71, %rd69;
	add.s64 	%rd177, %rd72, 64;
	mov.b32 	%r110, 0;
	cvt.u32.u64 	%r14, %rd3;
$L__BB2_1:
	mov.u32 	%r3, %r110;
	add.s64 	%rd29, %rd178, -15;
	setp.le.u64 	%p1, %rd64, %rd29;
	@%p1 bra 	$L__BB2_18;
	ld.global.u64 	%rd210, [%rd177+-64];
	add.s64 	%rd73, %rd178, -14;
	setp.le.u64 	%p2, %rd64, %rd73;
	@%p2 bra 	$L__BB2_18;
	ld.global.u64 	%rd209, [%rd177+-56];
	add.s64 	%rd74, %rd178, -13;
	setp.le.u64 	%p3, %rd64, %rd74;
	@%p3 bra 	$L__BB2_18;
	ld.global.u64 	%rd208, [%rd177+-48];
	add.s64 	%rd75, %rd178, -12;
	setp.le.u64 	%p4, %rd64, %rd75;
	@%p4 bra 	$L__BB2_18;
	ld.global.u64 	%rd207, [%rd177+-40];
	add.s64 	%rd76, %rd178, -11;
	setp.le.u64 	%p5, %rd64, %rd76;
	@%p5 bra 	$L__BB2_18;
	ld.global.u64 	%rd206, [%rd177+-32];
	add.s64 	%rd77, %rd178, -10;
	setp.le.u64 	%p6, %rd64, %rd77;
	@%p6 bra 	$L__BB2_18;
	ld.global.u64 	%rd205, [%rd177+-24];
	add.s64 	%rd78, %rd178, -9;
	setp.le.u64 	%p7, %rd64, %rd78;
	@%p7 bra 	$L__BB2_18;
	ld.global.u64 	%rd204, [%rd177+-16];
	add.s64 	%rd79, %rd178, -8;
	setp.le.u64 	%p8, %rd64, %rd79;
	@%p8 bra 	$L__BB2_18;
	ld.global.u64 	%rd203, [%rd177+-8];
	add.s64 	%rd80, %rd178, -7;
	setp.le.u64 	%p9, %rd64, %rd80;
	@%p9 bra 	$L__BB2_18;
	ld.global.u64 	%rd202, [%rd177];
	add.s64 	%rd81, %rd178, -6;
	setp.le.u64 	%p10, %rd64, %rd81;
	@%p10 bra 	$L__BB2_18;
	ld.global.u64 	%rd201, [%rd177+8];
	add.s64 	%rd82, %rd178, -5;
	setp.le.u64 	%p11, %rd64, %rd82;
	@%p11 bra 	$L__BB2_18;
	ld.global.u64 	%rd200, [%rd177+16];
	add.s64 	%rd83, %rd178, -4;
	setp.le.u64 	%p12, %rd64, %rd83;
	@%p12 bra 	$L__BB2_18;
	ld.global.u64 	%rd199, [%rd177+24];
	add.s64 	%rd84, %rd178, -3;
	setp.le.u64 	%p13, %rd64, %rd84;
	@%p13 bra 	$L__BB2_18;
	ld.global.u64 	%rd198, [%rd177+32];
	add.s64 	%rd85, %rd178, -2;
	setp.le.u64 	%p14, %rd64, %rd85;
	@%p14 bra 	$L__BB2_18;
	ld.global.u64 	%rd197, [%rd177+40];
	add.s64 	%rd86, %rd178, -1;
	setp.le.u64 	%p15, %rd64, %rd86;
	@%p15 bra 	$L__BB2_18;
	ld.global.u64 	%rd196, [%rd177+48];
	setp.le.u64 	%p16, %rd64, %rd178;
	@%p16 bra 	$L__BB2_18;
	ld.global.u64 	%rd195, [%rd177+56];
$L__BB2_18:
	@%p1 bra 	$L__BB2_35;
	shr.u64 	%rd87, %rd210, %r14;
	cvt.u32.u64 	%r15, %rd87;
	and.b32  	%r16, %r15, 255;
	mad.lo.s32 	%r17, %r16, %r2, %r1;
	mul.wide.u32 	%rd88, %r17, 4;
	add.s64 	%rd89, %rd2, %rd88;
	ld.global.u32 	%r18, [%rd89];
	add.s32 	%r19, %r18, 1;
	st.global.u32 	[%rd89], %r19;
	mul.wide.u32 	%rd90, %r18, 8;
	add.s64 	%rd91, %rd1, %rd90;
	st.global.u64 	[%rd91], %rd210;
	add.s64 	%rd92, %rd64, -1;
	setp.ge.u64 	%p18, %rd29, %rd92;
	@%p18 bra 	$L__BB2_35;
	shr.u64 	%rd93, %rd209, %r14;
	cvt.u32.u64 	%r21, %rd93;
	and.b32  	%r22, %r21, 255;
	mad.lo.s32 	%r23, %r22, %r2, %r1;
	mul.wide.u32 	%rd94, %r23, 4;
	add.s64 	%rd95, %rd2, %rd94;
	ld.global.u32 	%r24, [%rd95];
	add.s32 	%r25, %r24, 1;
	st.global.u32 	[%rd95], %r25;
	mul.wide.u32 	%rd96, %r24, 8;
	add.s64 	%rd97, %rd1, %rd96;
	st.global.u64 	[%rd97], %rd209;
	add.s64 	%rd98, %rd178, -13;
	setp.le.u64 	%p19, %rd64, %rd98;
	@%p19 bra 	$L__BB2_35;
	shr.u64 	%rd99, %rd208, %r14;
	cvt.u32.u64 	%r27, %rd99;
	and.b32  	%r28, %r27, 255;
	mad.lo.s32 	%r29, %r28, %r2, %r1;
	mul.wide.u32 	%rd100, %r29, 4;
	add.s64 	%rd101, %rd2, %rd100;
	ld.global.u32 	%r30, [%rd101];
	add.s32 	%r31, %r30, 1;
	st.global.u32 	[%rd101], %r31;
	mul.wide.u32 	%rd102, %r30, 8;
	add.s64 	%rd103, %rd1, %rd102;
	st.global.u64 	[%rd103], %rd208;
	add.s64 	%rd104, %rd64, -3;
	setp.ge.u64 	%p20, %rd29, %rd104;
	@%p20 bra 	$L__BB2_35;
	shr.u64 	%rd105, %rd207, %r14;
	cvt.u32.u64 	%r33, %rd105;
	and.b32  	%r34, %r33, 255;
	mad.lo.s32 	%r35, %r34, %r2, %r1;
	mul.wide.u32 	%rd106, %r35, 4;
	add.s64 	%rd107, %rd2, %rd106;
	ld.global.u32 	%r36, [%rd107];
	add.s32 	%r37, %r36, 1;
	st.global.u32 	[%rd107], %r37;
	mul.wide.u32 	%rd108, %r36, 8;
	add.s64 	%rd109, %rd1, %rd108;
	st.global.u64 	[%rd109], %rd207;
	add.s64 	%rd110, %rd178, -11;
	setp.le.u64 	%p21, %rd64, %rd110;
	@%p21 bra 	$L__BB2_35;
	shr.u64 	%rd111, %rd206, %r14;
	cvt.u32.u64 	%r39, %rd111;
	and.b32  	%r40, %r39, 255;
	mad.lo.s32 	%r41, %r40, %r2, %r1;
	mul.wide.u32 	%rd112, %r41, 4;
	add.s64 	%rd113, %rd2, %rd112;
	ld.global.u32 	%r42, [%rd113];
	add.s32 	%r43, %r42, 1;
	st.global.u32 	[%rd113], %r43;
	mul.wide.u32 	%rd114, %r42, 8;
	add.s64 	%rd115, %rd1, %rd114;
	st.global.u64 	[%rd115], %rd206;
	setp.ge.u64 	%p22, %rd29, %rd4;
	@%p22 bra 	$L__BB2_35;
	shr.u64 	%rd116, %rd205, %r14;
	cvt.u32.u64 	%r45, %rd116;
	and.b32  	%r46, %r45, 255;
	mad.lo.s32 	%r47, %r46, %r2, %r1;
	mul.wide.u32 	%rd117, %r47, 4;
	add.s64 	%rd118, %rd2, %rd117;
	ld.global.u32 	%r48, [%rd118];
	add.s32 	%r49, %r48, 1;
	st.global.u32 	[%rd118], %r49;
	mul.wide.u32 	%rd119, %r48, 8;
	add.s64 	%rd120, %rd1, %rd119;
	st.global.u64 	[%rd120], %rd205;
	add.s64 	%rd121, %rd178, -9;
	setp.le.u64 	%p23, %rd64, %rd121;
	@%p23 bra 	$L__BB2_35;
	shr.u64 	%rd122, %rd204, %r14;
	cvt.u32.u64 	%r51, %rd122;
	and.b32  	%r52, %r51, 255;
	mad.lo.s32 	%r53, %r52, %r2, %r1;
	mul.wide.u32 	%rd123, %r53, 4;
	add.s64 	%rd124, %rd2, %rd123;
	ld.global.u32 	%r54, [%rd124];
	add.s32 	%r55, %r54, 1;
	st.global.u32 	[%rd124], %r55;
	mul.wide.u32 	%rd125, %r54, 8;
	add.s64 	%rd126, %rd1, %rd125;
	st.global.u64 	[%rd126], %rd204;
	setp.ge.u64 	%p24, %rd29, %rd5;
	@%p24 bra 	$L__BB2_35;
	shr.u64 	%rd127, %rd203, %r14;
	cvt.u32.u64 	%r57, %rd127;
	and.b32  	%r58, %r57, 255;
	mad.lo.s32 	%r59, %r58, %r2, %r1;
	mul.wide.u32 	%rd128, %r59, 4;
	add.s64 	%rd129, %rd2, %rd128;
	ld.global.u32 	%r60, [%rd129];
	add.s32 	%r61, %r60, 1;
	st.global.u32 	[%rd129], %r61;
	mul.wide.u32 	%rd130, %r60, 8;
	add.s64 	%rd131, %rd1, %rd130;
	st.global.u64 	[%rd131], %rd203;
	add.s64 	%rd132, %rd178, -7;
	setp.le.u64 	%p25, %rd64, %rd132;
	@%p25 bra 	$L__BB2_35;
	shr.u64 	%rd133, %rd202, %r14;
	cvt.u32.u64 	%r63, %rd133;
	and.b32  	%r64, %r63, 255;
	mad.lo.s32 	%r65, %r64, %r2, %r1;
	mul.wide.u32 	%rd134, %r65, 4;
	add.s64 	%rd135, %rd2, %rd134;
	ld.global.u32 	%r66, [%rd135];
	add.s32 	%r67, %r66, 1;
	st.global.u32 	[%rd135], %r67;
	mul.wide.u32 	%rd136, %r66, 8;
	add.s64 	%rd137, %rd1, %rd136;
	st.global.u64 	[%rd137], %rd202;
	setp.ge.u64 	%p26, %rd29, %rd6;
	@%p26 bra 	$L__BB2_35;
	shr.u64 	%rd138, %rd201, %r14;
	cvt.u32.u64 	%r69, %rd138;
	and.b32  	%r70, %r69, 255;
	mad.lo.s32 	%r71, %r70, %r2, %r1;
	mul.wide.u32 	%rd139, %r71, 4;
	add.s64 	%rd140, %rd2, %rd139;
	ld.global.u32 	%r72, [%rd140];
	add.s32 	%r73, %r72, 1;
	st.global.u32 	[%rd140], %r73;
	mul.wide.u32 	%rd141, %r72, 8;
	add.s64 	%rd142, %rd1, %rd141;
	st.global.u64 	[%rd142], %rd201;
	add.s64 	%rd143, %rd178, -5;
	setp.le.u64 	%p27, %rd64, %rd143;
	@%p27 bra 	$L__BB2_35;
	shr.u64 	%rd144, %rd200, %r14;
	cvt.u32.u64 	%r75, %rd144;
	and.b32  	%r76, %r75, 255;
	mad.lo.s32 	%r77, %r76, %r2, %r1;
	mul.wide.u32 	%rd145, %r77, 4;
	add.s64 	%rd146, %rd2, %rd145;
	ld.global.u32 	%r78, [%rd146];
	add.s32 	%r79, %r78, 1;
	st.global.u32 	[%rd146], %r79;
	mul.wide.u32 	%rd147, %r78, 8;
	add.s64 	%rd148, %rd1, %rd147;
	st.global.u64 	[%rd148], %rd200;
	setp.ge.u64 	%p28, %rd29, %rd7;
	@%p28 bra 	$L__BB2_35;
	shr.u64 	%rd149, %rd199, %r14;
	cvt.u32.u64 	%r81, %rd149;
	and.b32  	%r82, %r81, 255;
	mad.lo.s32 	%r83, %r82, %r2, %r1;
	mul.wide.u32 	%rd150, %r83, 4;
	add.s64 	%rd151, %rd2, %rd150;
	ld.global.u32 	%r84, [%rd151];
	add.s32 	%r85, %r84, 1;
	st.global.u32 	[%rd151], %r85;
	mul.wide.u32 	%rd152, %r84, 8;
	add.s64 	%rd153, %rd1, %rd152;
	st.global.u64 	[%rd153], %rd199;
	add.s64 	%rd154, %rd178, -3;
	setp.le.u64 	%p29, %rd64, %rd154;
	@%p29 bra 	$L__BB2_35;
	shr.u64 	%rd155, %rd198, %r14;
	cvt.u32.u64 	%r87, %rd155;
	and.b32  	%r88, %r87, 255;
	mad.lo.s32 	%r89, %r88, %r2, %r1;
	mul.wide.u32 	%rd156, %r89, 4;
	add.s64 	%rd157, %rd2, %rd156;
	ld.global.u32 	%r90, [%rd157];
	add.s32 	%r91, %r90, 1;
	st.global.u32 	[%rd157], %r91;
	mul.wide.u32 	%rd158, %r90, 8;
	add.s64 	%rd159, %rd1, %rd158;
	st.global.u64 	[%rd159], %rd198;
	add.s64 	%rd160, %rd64, -13;
	setp.ge.u64 	%p30, %rd29, %rd160;
	@%p30 bra 	$L__BB2_35;
	shr.u64 	%rd161, %rd197, %r14;
	cvt.u32.u64 	%r93, %rd161;
	and.b32  	%r94, %r93, 255;
	mad.lo.s32 	%r95, %r94, %r2, %r1;
	mul.wide.u32 	%rd162, %r95, 4;
	add.s64 	%rd163, %rd2, %rd162;
	ld.global.u32 	%r96, [%rd163];
	add.s32 	%r97, %r96, 1;
	st.global.u32 	[%rd163], %r97;
	mul.wide.u32 	%rd164, %r96, 8;
	add.s64 	%rd165, %rd1, %rd164;
	st.global.u64 	[%rd165], %rd197;
	add.s64 	%rd166, %rd178, -1;
	setp.le.u64 	%p31, %rd64, %rd166;
	@%p31 bra 	$L__BB2_35;
	shr.u64 	%rd167, %rd196, %r14;
	cvt.u32.u64 	%r99, %rd167;
	and.b32  	%r100, %r99, 255;
	mad.lo.s32 	%r101, %r100, %r2, %r1;
	mul.wide.u32 	%rd168, %r101, 4;
	add.s64 	%rd169, %rd2, %rd168;
	ld.global.u32 	%r102, [%rd169];
	add.s32 	%r103, %r102, 1;
	st.global.u32 	[%rd169], %r103;
	mul.wide.u32 	%rd170, %r102, 8;
	add.s64 	%rd171, %rd1, %rd170;
	st.global.u64 	[%rd171], %rd196;
	setp.ge.u64 	%p32, %rd29, %rd8;
	@%p32 bra 	$L__BB2_35;
	shr.u64 	%rd172, %rd195, %r14;
	cvt.u32.u64 	%r105, %rd172;
	and.b32  	%r106, %r105, 255;
	mad.lo.s32 	%r107, %r106, %r2, %r1;
	mul.wide.u32 	%rd173, %r107, 4;
	add.s64 	%rd174, %rd2, %rd173;
	ld.global.u32 	%r108, [%rd174];
	add.s32 	%r109, %r108, 1;
	st.global.u32 	[%rd174], %r109;
	mul.wide.u32 	%rd175, %r108, 8;
	add.s64 	%rd176, %rd1, %rd175;
	st.global.u64 	[%rd176], %rd195;
$L__BB2_35:
	add.s32 	%r110, %r3, 16;
	add.s64 	%rd178, %rd178, 16;
	add.s64 	%rd177, %rd177, 128;
	setp.lt.u32 	%p33, %r3, 1008;
	@%p33 bra 	$L__BB2_1;
	ret;

}


// ===== COMPILED SASS (sm_100) =====

	.target	sm_100

	.elftype	@"ET_EXEC"


//--------------------- .note.nv.tkinfo           --------------------------
	.section	.note.nv.tkinfo,"",@"SHT_NOTE"
	.sectionflags	@"SHF_NOTE_NV_TKINFO"
	.tkinfo
        /*0018*/ 	.word	0x00000002
        /*0030*/ 	.string	""
        /*0030*/ 	.string	"ptxas"
        /*0030*/ 	.string	"Cuda compilation tools, release 13.0, V13.0.88"
        /*0030*/ 	.string	"Build cuda_13.0.r13.0/compiler.36424714_0"
        /*0030*/ 	.string	"-arch sm_100 -m 64 "



//--------------------- .note.nv.cuinfo           --------------------------
	.section	.note.nv.cuinfo,"",@"SHT_NOTE"
	.sectionflags	@"SHF_NOTE_NV_CUINFO"
        /*0018*/ 	.short	0x0002
        /*001a*/ 	.short	0x0064
        /*001c*/ 	.short	0x0082
	.zero		2


//--------------------- .nv.info                  --------------------------
	.section	.nv.info,"",@"SHT_CUDA_INFO"
	.align	4


	//----- nvinfo : EIATTR_REGCOUNT
	.align		4
        /*0000*/ 	.byte	0x04, 0x2f
        /*0002*/ 	.short	(.L_1 - .L_0)
	.align		4
.L_0:
        /*0004*/ 	.word	index@(blockCount)
        /*0008*/ 	.word	0x0000000c


	//----- nvinfo : EIATTR_FRAME_SIZE
	.align		4
.L_1:
        /*000c*/ 	.byte	0x04, 0x11
        /*000e*/ 	.short	(.L_3 - .L_2)
	.align		4
.L_2:
        /*0010*/ 	.word	index@(blockCount)
        /*0014*/ 	.word	0x00000000


	//----- nvinfo : EIATTR_REGCOUNT
	.align		4
.L_3:
        /*0018*/ 	.byte	0x04, 0x2f
        /*001a*/ 	.short	(.L_5 - .L_4)
	.align		4
.L_4:
        /*001c*/ 	.word	index@(prefixSumExclusive)
        /*0020*/ 	.word	0x00000020


	//----- nvinfo : EIATTR_FRAME_SIZE
	.align		4
.L_5:
        /*0024*/ 	.byte	0x04, 0x11
        /*0026*/ 	.short	(.L_7 - .L_6)
	.align		4
.L_6:
        /*0028*/ 	.word	index@(prefixSumExclusive)
        /*002c*/ 	.word	0x00000000


	//----- nvinfo : EIATTR_REGCOUNT
	.align		4
.L_7:
        /*0030*/ 	.byte	0x04, 0x2f
        /*0032*/ 	.short	(.L_9 - .L_8)
	.align		4
.L_8:
        /*0034*/ 	.word	index@(reorder)
        /*0038*/ 	.word	0x00000035


	//----- nvinfo : EIATTR_FRAME_SIZE
	.align		4
.L_9:
        /*003c*/ 	.byte	0x04, 0x11
        /*003e*/ 	.short	(.L_11 - .L_10)
	.align		4
.L_10:
        /*0040*/ 	.word	index@(reorder)
        /*0044*/ 	.word	0x00000000


	//----- nvinfo : EIATTR_MIN_STACK_SIZE
	.align		4
.L_11:
        /*0048*/ 	.byte	0x04, 0x12
        /*004a*/ 	.short	(.L_13 - .L_12)
	.align		4
.L_12:
        /*004c*/ 	.word	index@(reorder)
        /*0050*/ 	.word	0x00000000


	//----- nvinfo : EIATTR_MIN_STACK_SIZE
	.align		4
.L_13:
        /*0054*/ 	.byte	0x04, 0x12
        /*0056*/ 	.short	(.L_15 - .L_14)
	.align		4
.L_14:
        /*0058*/ 	.word	index@(prefixSumExclusive)
        /*005c*/ 	.word	0x00000000


	//----- nvinfo : EIATTR_MIN_STACK_SIZE
	.align		4
.L_15:
        /*0060*/ 	.byte	0x04, 0x12
        /*0062*/ 	.short	(.L_17 - .L_16)
	.align		4
.L_16:
        /*0064*/ 	.word	index@(blockCount)
        /*0068*/ 	.word	0x00000000
.L_17:


//--------------------- .nv.compat                --------------------------
	.section	.nv.compat,"",@"SHT_CUDA_COMPAT_INFO"
	.align	4
        /*0000*/ 	.byte	0x02, 0x09, 0x00, 0x00, 0x02, 0x02, 0x01, 0x00, 0x02, 0x05, 0x05, 0x00, 0x03, 0x07, 0x01, 0x01
        /*0010*/ 	.byte	0x02, 0x03, 0x00, 0x00, 0x02, 0x06, 0x01, 0x00, 0x04, 0x0b, 0x08, 0x00, 0x09, 0x00, 0x00, 0x00
        /*0020*/ 	.byte	0x00, 0x00, 0x00, 0x00


//--------------------- .nv.info.reorder          --------------------------
	.section	.nv.info.reorder,"",@"SHT_CUDA_INFO"
	.sectionflags	@""
	.align	4


	//----- nvinfo : EIATTR_CUDA_API_VERSION
	.align		4
        /*0000*/ 	.byte	0x04, 0x37
        /*0002*/ 	.short	(.L_19 - .L_18)
.L_18:
        /*0004*/ 	.word	0x00000082


	//----- nvinfo : EIATTR_KPARAM_INFO
	.align		4
.L_19:
        /*0008*/ 	.byte	0x04, 0x17
        /*000a*/ 	.short	(.L_21 - .L_20)
.L_20:
        /*000c*/ 	.word	0x00000000
        /*0010*/ 	.short	0x0004
        /*0012*/ 	.short	0x0020
        /*0014*/ 	.byte	0x00, 0xf0, 0x11, 0x00


	//----- nvinfo : EIATTR_KPARAM_INFO
	.align		4
.L_21:
        /*0018*/ 	.byte	0x04, 0x17
        /*001a*/ 	.short	(.L_23 - .L_22)
.L_22:
        /*001c*/ 	.word	0x00000000
        /*0020*/ 	.short	0x0003
        /*0022*/ 	.short	0x0018
        /*0024*/ 	.byte	0x00, 0xf5, 0x21, 0x00


	//----- nvinfo : EIATTR_KPARAM_INFO
	.align		4
.L_23:
        /*0028*/ 	.byte	0x04, 0x17
        /*002a*/ 	.short	(.L_25 - .L_24)
.L_24:
        /*002c*/ 	.word	0x00000000
        /*0030*/ 	.short	0x0002
        /*0032*/ 	.short	0x0010
        /*0034*/ 	.byte	0x00, 0xf0, 0x21, 0x00


	//----- nvinfo : EIATTR_KPARAM_INFO
	.align		4
.L_25:
        /*0038*/ 	.byte	0x04, 0x17
        /*003a*/ 	.short	(.L_27 - .L_26)
.L_26:
        /*003c*/ 	.word	0x00000000
        /*0040*/ 	.short	0x0001
        /*0042*/ 	.short	0x0008
        /*0044*/ 	.byte	0x00, 0xf5, 0x21, 0x00


	//----- nvinfo : EIATTR_KPARAM_INFO
	.align		4
.L_27:
        /*0048*/ 	.byte	0x04, 0x17
        /*004a*/ 	.short	(.L_29 - .L_28)
.L_28:
        /*004c*/ 	.word	0x00000000
        /*0050*/ 	.short	0x0000
        /*0052*/ 	.short	0x0000
        /*0054*/ 	.byte	0x00, 0xf5, 0x21, 0x00


	//----- nvinfo : EIATTR_SPARSE_MMA_MASK
	.align		4
.L_29:
        /*0058*/ 	.byte	0x03, 0x50
        /*005a*/ 	.short	0x0000


	//----- nvinfo : EIATTR_MAXREG_COUNT
	.align		4
        /*005c*/ 	.byte	0x03, 0x1b
        /*005e*/ 	.short	0x00ff


	//----- nvinfo : EIATTR_MERCURY_ISA_VERSION
	.align		4
        /*0060*/ 	.byte	0x03, 0x5f
        /*0062*/ 	.short	0x0101


	//----- nvinfo : EIATTR_VRC_CTA_INIT_COUNT
	.align		4
        /*0064*/ 	.byte	0x02, 0x4a
	.zero		1
	.zero		1


	//----- nvinfo : EIATTR_EXIT_INSTR_OFFSETS
	.align		4
        /*0068*/ 	.byte	0x04, 0x1c
        /*006a*/ 	.short	(.L_31 - .L_30)


	//   ....[0]....
.L_30:
        /*006c*/ 	.word	0x000015b0


	//----- nvinfo : EIATTR_CRS_STACK_SIZE
	.align		4
.L_31:
        /*0070*/ 	.byte	0x04, 0x1e
        /*0072*/ 	.short	(.L_33 - .L_32)
.L_32:
        /*0074*/ 	.word	0x00000000


	//----- nvinfo : EIATTR_CBANK_PARAM_SIZE
	.align		4
.L_33:
        /*0078*/ 	.byte	0x03, 0x19
        /*007a*/ 	.short	0x0024


	//----- nvinfo : EIATTR_PARAM_CBANK
	.align		4
        /*007c*/ 	.byte	0x04, 0x0a
        /*007e*/ 	.short	(.L_35 - .L_34)
	.align		4
.L_34:
        /*0080*/ 	.word	index@(.nv.constant0.reorder)
        /*0084*/ 	.short	0x0380
        /*0086*/ 	.short	0x0024


	//----- nvinfo : EIATTR_SW_WAR
	.align		4
.L_35:
        /*0088*/ 	.byte	0x04, 0x36
        /*008a*/ 	.short	(.L_37 - .L_36)
.L_36:
        /*008c*/ 	.word	0x00000008
.L_37:


//--------------------- .nv.info.prefixSumExclusive --------------------------
	.section	.nv.info.prefixSumExclusive,"",@"SHT_CUDA_INFO"
	.sectionflags	@""
	.align	4


	//----- nvinfo : EIATTR_CUDA_API_VERSION
	.align		4
        /*0000*/ 	.byte	0x04, 0x37
        /*0002*/ 	.short	(.L_39 - .L_38)
.L_38:
        /*0004*/ 	.word	0x00000082


	//----- nvinfo : EIATTR_KPARAM_INFO
	.align		4
.L_39:
        /*0008*/ 	.byte	0x04, 0x17
        /*000a*/ 	.short	(.L_41 - .L_40)
.L_40:
        /*000c*/ 	.word	0x00000000
        /*0010*/ 	.short	0x0004
        /*0012*/ 	.short	0x0020
        /*0014*/ 	.byte	0x00, 0xf5, 0x21, 0x00


	//----- nvinfo : EIATTR_KPARAM_INFO
	.align		4
.L_41:
        /*0018*/ 	.byte	0x04, 0x17
        /*001a*/ 	.short	(.L_43 - .L_42)
.L_42:
        /*001c*/ 	.word	0x00000000
        /*0020*/ 	.short	0x0003
        /*0022*/ 	.short	0x0018
        /*0024*/ 	.byte	0x00, 0xf5, 0x21, 0x00


	//----- nvinfo : EIATTR_KPARAM_INFO
	.align		4
.L_43:
        /*0028*/ 	.byte	0x04, 0x17
        /*002a*/ 	.short	(.L_45 - .L_44)
.L_44:
        /*002c*/ 	.word	0x00000000
        /*0030*/ 	.short	0x0002
        /*0032*/ 	.short	0x0010
        /*0034*/ 	.byte	0x00, 0xf5, 0x21, 0x00


	//----- nvinfo : EIATTR_KPARAM_INFO
	.align		4
.L_45:
        /*0038*/ 	.byte	0x04, 0x17
        /*003a*/ 	.short	(.L_47 - .L_46)
.L_46:
        /*003c*/ 	.word	0x00000000
        /*0040*/ 	.short	0x0001
        /*0042*/ 	.short	0x0008
        /*0044*/ 	.byte	0x00, 0xf0, 0x21, 0x00


	//----- nvinfo : EIATTR_KPARAM_INFO
	.align		4
.L_47:
        /*0048*/ 	.byte	0x04, 0x17
        /*004a*/ 	.short	(.L_49 - .L_48)
.L_48:
        /*004c*/ 	.word	0x00000000
        /*0050*/ 	.short	0x0000
        /*0052*/ 	.short	0x0000
        /*0054*/ 	.byte	0x00, 0xf5, 0x21, 0x00


	//----- nvinfo : EIATTR_SPARSE_MMA_MASK
	.align		4
.L_49:
        /*0058*/ 	.byte	0x03, 0x50
        /*005a*/ 	.short	0x0000


	//----- nvinfo : EIATTR_MAXREG_COUNT
	.align		4
        /*005c*/ 	.byte	0x03, 0x1b
        /*005e*/ 	.short	0x00ff


	//----- nvinfo : EIATTR_MERCURY_ISA_VERSION
	.align		4
        /*0060*/ 	.byte	0x03, 0x5f
        /*0062*/ 	.short	0x0101


	//----- nvinfo : EIATTR_COOP_GROUP_MASK_REGIDS
	.align		4
        /*0064*/ 	.byte	0x04, 0x29
        /*0066*/ 	.short	(.L_51 - .L_50)


	//   ....[0]....
.L_50:
        /*0068*/ 	.word	0xffffffff


	//   ....[1]....
        /*006c*/ 	.word	0xffffffff


	//   ....[2]....
        /*0070*/ 	.word	0xffffffff


	//   ....[3]....
        /*0074*/ 	.word	0xffffffff


	//   ....[4]....
        /*0078*/ 	.word	0xffffffff


	//   ....[5]....
        /*007c*/ 	.word	0xffffffff


	//   ....[6]....
        /*0080*/ 	.word	0xffffffff


	//   ....[7]....
        /*0084*/ 	.word	0xffffffff


	//   ....[8]....
        /*0088*/ 	.word	0xffffffff


	//   ....[9]....
        /*008c*/ 	.word	0xffffffff


	//   ....[10]....
        /*0090*/ 	.word	0xffffffff


	//   ....[11]....
        /*0094*/ 	.word	0xffffffff


	//   ....[12]....
        /*0098*/ 	.word	0xffffffff


	//   ....[13]....
        /*009c*/ 	.word	0xffffffff


	//   ....[14]....
        /*00a0*/ 	.word	0xffffffff


	//   ....[15]....
        /*00a4*/ 	.word	0xffffffff


	//   ....[16]....
        /*00a8*/ 	.word	0xffffffff


	//   ....[17]....
        /*00ac*/ 	.word	0xffffffff


	//   ....[18]....
        /*00b0*/ 	.word	0xffffffff


	//   ....[19]....
        /*00b4*/ 	.word	0xffffffff


	//   ....[20]....
        /*00b8*/ 	.word	0xffffffff


	//   ....[21]....
        /*00bc*/ 	.word	0xffffffff


	//   ....[22]....
        /*00c0*/ 	.word	0xffffffff


	//   ....[23]....
        /*00c4*/ 	.word	0xffffffff


	//   ....[24]....
        /*00c8*/ 	.word	0xffffffff


	//   ....[25]....
        /*00cc*/ 	.word	0xffffffff


	//   ....[26]....
        /*00d0*/ 	.word	0xffffffff


	//   ....[27]....
        /*00d4*/ 	.word	0xffffffff


	//   ....[28]....
        /*00d8*/ 	.word	0xffffffff


	//   ....[29]....
        /*00dc*/ 	.word	0xffffffff


	//   ....[30]....
        /*00e0*/ 	.word	0xffffffff


	//   ....[31]....
        /*00e4*/ 	.word	0xffffffff


	//   ....[32]....
        /*00e8*/ 	.word	0xffffffff


	//   ....[33]....
        /*00ec*/ 	.word	0xffffffff


	//   ....[34]....
        /*00f0*/ 	.word	0xffffffff


	//   ....[35]....
        /*00f4*/ 	.word	0xffffffff


	//   ....[36]....
        /*00f8*/ 	.word	0xffffffff


	//   ....[37]....
        /*00fc*/ 	.word	0xffffffff


	//   ....[38]....
        /*0100*/ 	.word	0xffffffff


	//   ....[39]....
        /*0104*/ 	.word	0xffffffff


	//   ....[40]....
        /*0108*/ 	.word	0xffffffff


	//   ....[41]....
        /*010c*/ 	.word	0xffffffff


	//   ....[42]....
        /*0110*/ 	.word	0xffffffff


	//   ....[43]....
        /*0114*/ 	.word	0xffffffff


	//   ....[44]....
        /*0118*/ 	.word	0xffffffff


	//   ....[45]....
        /*011c*/ 	.word	0xffffffff


	//   ....[46]....
        /*0120*/ 	.word	0xffffffff


	//   ....[47]....
        /*0124*/ 	.word	0xffffffff


	//   ....[48]....
        /*0128*/ 	.word	0xffffffff


	//   ....[49]....
        /*012c*/ 	.word	0xffffffff


	//----- nvinfo : EIATTR_COOP_GROUP_INSTR_OFFSETS
	.align		4
.L_51:
        /*0130*/ 	.byte	0x04, 0x28
        /*0132*/ 	.short	(.L_53 - .L_52)


	//   ....[0]....
.L_52:
        /*0134*/ 	.word	0x00000240


	//   ....[1]....
        /*0138*/ 	.word	0x00000250


	//   ....[2]....
        /*013c*/ 	.word	0x00000260


	//   ....[3]....
        /*0140*/ 	.word	0x00000270


	//   ....[4]....
        /*0144*/ 	.word	0x00000280


	//   ....[5]....
        /*0148*/ 	.word	0x00000290


	//   ....[6]....
        /*014c*/ 	.word	0x00000310


	//   ....[7]....
        /*0150*/ 	.word	0x00000340


	//   ....[8]....
        /*0154*/ 	.word	0x00000350


	//   ....[9]....
        /*0158*/ 	.word	0x000003a0


	//   ....[10]....
        /*015c*/ 	.word	0x000003b0


	//   ....[11]....
        /*0160*/ 	.word	0x00000400


	//   ....[12]....
        /*0164*/ 	.word	0x00000410


	//   ....[13]....
        /*0168*/ 	.word	0x00000460


	//   ....[14]....
        /*016c*/ 	.word	0x00000470


	//   ....[15]....
        /*0170*/ 	.word	0x000004c0


	//   ....[16]....
        /*0174*/ 	.word	0x000004e0


	//   ....[17]....
        /*0178*/ 	.word	0x00000560


	//   ....[18]....
        /*017c*/ 	.word	0x00000570


	//   ....[19]....
        /*0180*/ 	.word	0x00000580


	//   ....[20]....
        /*0184*/ 	.word	0x00000590


	//   ....[21]....
        /*0188*/ 	.word	0x000005a0


	//   ....[22]....
        /*018c*/ 	.word	0x000005b0


	//   ....[23]....
        /*0190*/ 	.word	0x00000630


	//   ....[24]....
        /*0194*/ 	.word	0x00000640


	//   ....[25]....
        /*0198*/ 	.word	0x00000650


	//   ....[26]....
        /*019c*/ 	.word	0x00000660


	//   ....[27]....
        /*01a0*/ 	.word	0x00000670


	//   ....[28]....
        /*01a4*/ 	.word	0x00000680


	//   ....[29]....
        /*01a8*/ 	.word	0x000006d0


	//   ....[30]....
        /*01ac*/ 	.word	0x00000720


	//   ....[31]....
        /*01b0*/ 	.word	0x00000750


	//   ....[32]....
        /*01b4*/ 	.word	0x00000760


	//   ....[33]....
        /*01b8*/ 	.word	0x00000790


	//   ....[34]....
        /*01bc*/ 	.word	0x000007c0


	//   ....[35]....
        /*01c0*/ 	.word	0x000007f0


	//   ....[36]....
        /*01c4*/ 	.word	0x00000820


	//   ....[37]....
        /*01c8*/ 	.word	0x00000860


	//   ....[38]....
        /*01cc*/ 	.word	0x00000890


	//   ....[39]....
        /*01d0*/ 	.word	0x000008c0


	//   ....[40]....
        /*01d4*/ 	.word	0x00000910


	//   ....[41]....
        /*01d8*/ 	.word	0x00000950


	//   ....[42]....
        /*01dc*/ 	.word	0x00000970


	//   ....[43]....
        /*01e0*/ 	.word	0x00000980


	//   ....[44]....
        /*01e4*/ 	.word	0x00000990


	//   ....[45]....
        /*01e8*/ 	.word	0x000009a0


	//   ....[46]....
        /*01ec*/ 	.word	0x000009b0


	//   ....[47]....
        /*01f0*/ 	.word	0x000009c0


	//   ....[48]....
        /*01f4*/ 	.word	0x00000c80


	//   ....[49]....
        /*01f8*/ 	.word	0x00000c90


	//----- nvinfo : EIATTR_VRC_CTA_INIT_COUNT
	.align		4
.L_53:
        /*01fc*/ 	.byte	0x02, 0x4a
	.zero		1
	.zero		1


	//----- nvinfo : EIATTR_EXIT_INSTR_OFFSETS
	.align		4
        /*0200*/ 	.byte	0x04, 0x1c
        /*0202*/ 	.short	(.L_55 - .L_54)


	//   ....[0]....
.L_54:
        /*0204*/ 	.word	0x00001430


	//----- nvinfo : EIATTR_CRS_STACK_SIZE
	.align		4
.L_55:
        /*0208*/ 	.byte	0x04, 0x1e
        /*020a*/ 	.short	(.L_57 - .L_56)
.L_56:
        /*020c*/ 	.word	0x00000000


	//----- nvinfo : EIATTR_CBANK_PARAM_SIZE
	.align		4
.L_57:
        /*0210*/ 	.byte	0x03, 0x19
        /*0212*/ 	.short	0x0028


	//----- nvinfo : EIATTR_PARAM_CBANK
	.align		4
        /*0214*/ 	.byte	0x04, 0x0a
        /*0216*/ 	.short	(.L_59 - .L_58)
	.align		4
.L_58:
        /*0218*/ 	.word	index@(.nv.constant0.prefixSumExclusive)
        /*021c*/ 	.short	0x0380
        /*021e*/ 	.short	0x0028


	//----- nvinfo : EIATTR_SW_WAR
	.align		4
.L_59:
        /*0220*/ 	.byte	0x04, 0x36
        /*0222*/ 	.short	(.L_61 - .L_60)
.L_60:
        /*0224*/ 	.word	0x00000008
.L_61:


//--------------------- .nv.info.blockCount       --------------------------
	.section	.nv.info.blockCount,"",@"SHT_CUDA_INFO"
	.sectionflags	@""
	.align	4


	//----- nvinfo : EIATTR_CUDA_API_VERSION
	.align		4
        /*0000*/ 	.byte	0x04, 0x37
        /*0002*/ 	.short	(.L_63 - .L_62)
.L_62:
        /*0004*/ 	.word	0x00000082


	//----- nvinfo : EIATTR_KPARAM_INFO
	.align		4
.L_63:
        /*0008*/ 	.byte	0x04, 0x17
        /*000a*/ 	.short	(.L_65 - .L_64)
.L_64:
        /*000c*/ 	.word	0x00000000
        /*0010*/ 	.short	0x0003
        /*0012*/ 	.short	0x0018
        /*0014*/ 	.byte	0x00, 0xf0, 0x11, 0x00


	//----- nvinfo : EIATTR_KPARAM_INFO
	.align		4
.L_65:
        /*0018*/ 	.byte	0x04, 0x17
        /*001a*/ 	.short	(.L_67 - .L_66)
.L_66:
        /*001c*/ 	.word	0x00000000
        /*0020*/ 	.short	0x0002
        /*0022*/ 	.short	0x0010
        /*0024*/ 	.byte	0x00, 0xf5, 0x21, 0x00


	//----- nvinfo : EIATTR_KPARAM_INFO
	.align		4
.L_67:
        /*0028*/ 	.byte	0x04, 0x17
        /*002a*/ 	.short	(.L_69 - .L_68)
.L_68:
        /*002c*/ 	.word	0x00000000
        /*0030*/ 	.short	0x0001
        /*0032*/ 	.short	0x0008
        /*0034*/ 	.byte	0x00, 0xf0, 0x21, 0x00


	//----- nvinfo : EIATTR_KPARAM_INFO
	.align		4
.L_69:
        /*0038*/ 	.byte	0x04, 0x17
        /*003a*/ 	.short	(.L_71 - .L_70)
.L_70:
        /*003c*/ 	.word	0x00000000
        /*0040*/ 	.short	0x0000
        /*0042*/ 	.short	0x0000
        /*0044*/ 	.byte	0x00, 0xf5, 0x21, 0x00


	//----- nvinfo : EIATTR_SPARSE_MMA_MASK
	.align		4
.L_71:
        /*0048*/ 	.byte	0x03, 0x50
        /*004a*/ 	.short	0x0000


	//----- nvinfo : EIATTR_MAXREG_COUNT
	.align		4
        /*004c*/ 	.byte	0x03, 0x1b
        /*004e*/ 	.short	0x00ff


	//----- nvinfo : EIATTR_NUM_BARRIERS
	.align		4
        /*0050*/ 	.byte	0x02, 0x4c
        /*0052*/ 	.byte	0x01
	.zero		1


	//----- nvinfo : EIATTR_MERCURY_ISA_VERSION
	.align		4
        /*0054*/ 	.byte	0x03, 0x5f
        /*0056*/ 	.short	0x0101


	//----- nvinfo : EIATTR_VRC_CTA_INIT_COUNT
	.align		4
        /*0058*/ 	.byte	0x02, 0x4a
	.zero		1
	.zero		1


	//----- nvinfo : EIATTR_EXIT_INSTR_OFFSETS
	.align		4
        /*005c*/ 	.byte	0x04, 0x1c
        /*005e*/ 	.short	(.L_73 - .L_72)


	//   ....[0]....
.L_72:
        /*0060*/ 	.word	0x000001d0


	//   ....[1]....
        /*0064*/ 	.word	0x00000270


	//----- nvinfo : EIATTR_CRS_STACK_SIZE
	.align		4
.L_73:
        /*0068*/ 	.byte	0x04, 0x1e
        /*006a*/ 	.short	(.L_75 - .L_74)
.L_74:
        /*006c*/ 	.word	0x00000000


	//----- nvinfo : EIATTR_CBANK_PARAM_SIZE
	.align		4
.L_75:
        /*0070*/ 	.byte	0x03, 0x19
        /*0072*/ 	.short	0x001c


	//----- nvinfo : EIATTR_PARAM_CBANK
	.align		4
        /*0074*/ 	.byte	0x04, 0x0a
        /*0076*/ 	.short	(.L_77 - .L_76)
	.align		4
.L_76:
        /*0078*/ 	.word	index@(.nv.constant0.blockCount)
        /*007c*/ 	.short	0x0380
        /*007e*/ 	.short	0x001c


	//----- nvinfo : EIATTR_SW_WAR
	.align		4
.L_77:
        /*0080*/ 	.byte	0x04, 0x36
        /*0082*/ 	.short	(.L_79 - .L_78)
.L_78:
        /*0084*/ 	.word	0x00000008
.L_79:


//--------------------- .nv.callgraph             --------------------------
	.section	.nv.callgraph,"",@"SHT_CUDA_CALLGRAPH"
	.align	4
	.sectionentsize	8
	.align		4
        /*0000*/ 	.word	0x00000000
	.align		4
        /*0004*/ 	.word	0xffffffff
	.align		4
        /*0008*/ 	.word	0x00000000
	.align		4
        /*000c*/ 	.word	0xfffffffe
	.align		4
        /*0010*/ 	.word	0x00000000
	.align		4
        /*0014*/ 	.word	0xfffffffd
	.align		4
        /*0018*/ 	.word	0x00000000
	.align		4
        /*001c*/ 	.word	0xfffffffc


//--------------------- .text.reorder             --------------------------
	.section	.text.reorder,"ax",@progbits
	.align	128
        .global         reorder
        .type           reorder,@function
        .size           reorder,(.L_x_15 - reorder)
        .other          reorder,@"STO_CUDA_ENTRY STV_DEFAULT"
reorder:
.text.reorder:
[----:B------:R-:W-:Y:S01]  /*0000*/  LDC R1, c[0x0][0x37c] ;  /* 0x0000df00ff017b82 */ /* 0x000fe20000000800 */
[----:B------:R-:W0:Y:S07]  /*0010*/  S2R R0, SR_TID.X ;  /* 0x0000000000007919 */ /* 0x000e2e0000002100 */
[----:B------:R-:W1:Y:S01]  /*0020*/  LDC.64 R2, c[0x0][0x380] ;  /* 0x0000e000ff027b82 */ /* 0x000e620000000a00 */
[----:B------:R-:W0:Y:S01]  /*0030*/  LDCU UR6, c[0x0][0x360] ;  /* 0x00006c00ff0677ac */ /* 0x000e220008000800 */
[----:B------:R-:W0:Y:S01]  /*0040*/  S2R R5, SR_CTAID.X ;  /* 0x0000000000057919 */ /* 0x000e220000002500 */
[----:B------:R-:W2:Y:S01]  /*0050*/  LDCU.64 UR8, c[0x0][0x390] ;  /* 0x00007200ff0877ac */ /* 0x000ea20008000a00 */
[----:B------:R-:W3:Y:S01]  /*0060*/  LDCU.64 UR10, c[0x0][0x358] ;  /* 0x00006b00ff0a77ac */ /* 0x000ee20008000a00 */
[----:B------:R-:W4:Y:S01]  /*0070*/  LDCU.64 UR20, c[0x0][0x390] ;  /* 0x00007200ff1477ac */ /* 0x000f220008000a00 */
[----:B--2---:R-:W-:-:S02]  /*0080*/  UIADD3 UR4, UPT, UPT, UR8, 0x3ff, URZ ;  /* 0x000003ff08047890 */ /* 0x004fc4000fffe0ff */
[----:B------:R-:W-:Y:S02]  /*0090*/  UIADD3 UR18, UP0, UPT, UR8, -0x5, URZ ;  /* 0xfffffffb08127890 */ /* 0x000fe4000ff1e0ff */
[----:B------:R-:W-:Y:S02]  /*00a0*/  USHF.R.S32.HI UR5, URZ, 0x1f, UR4 ;  /* 0x0000001fff057899 */ /* 0x000fe40008011404 */
[----:B------:R-:W-:Y:S02]  /*00b0*/  UIADD3 UR16, UP1, UPT, UR8, -0x7, URZ ;  /* 0xfffffff908107890 */ /* 0x000fe4000ff3e0ff */
[----:B------:R-:W-:Y:S02]  /*00c0*/  UIADD3 UR14, UP2, UPT, UR8, -0x9, URZ ;  /* 0xfffffff7080e7890 */ /* 0x000fe4000ff5e0ff */
[----:B------:R-:W-:Y:S01]  /*00d0*/  UIADD3 UR12, UP3, UPT, UR8, -0xb, URZ ;  /* 0xfffffff5080c7890 */ /* 0x000fe2000ff7e0ff */
[----:B0-----:R-:W-:Y:S01]  /*00e0*/  IMAD R0, R5, UR6, R0 ;  /* 0x0000000605007c24 */ /* 0x001fe2000f8e0200 */
[----:B------:R-:W-:-:S02]  /*00f0*/  UIADD3 UR7, UP4, UPT, UR8, -0xf, URZ ;  /* 0xfffffff108077890 */ /* 0x000fc4000ff9e0ff */
[----:B------:R-:W-:Y:S01]  /*0100*/  ULEA.HI UR5, UR5, UR4, URZ, 0xa ;  /* 0x0000000405057291 */ /* 0x000fe2000f8f50ff */
[C---:B-1----:R-:W-:Y:S01]  /*0110*/  IMAD.WIDE R2, R0.reuse, 0x2000, R2 ;  /* 0x0000200000027825 */ /* 0x042fe200078e0202 */
[----:B------:R-:W-:Y:S02]  /*0120*/  UIADD3.X UR19, UPT, UPT, UR9, -0x1, URZ, UP0, !UPT ;  /* 0xffffffff09137890 */ /* 0x000fe400087fe4ff */
[----:B------:R-:W-:Y:S01]  /*0130*/  UIADD3.X UR17, UPT, UPT, UR9, -0x1, URZ, UP1, !UPT ;  /* 0xffffffff09117890 */ /* 0x000fe20008ffe4ff */
[----:B------:R-:W-:Y:S01]  /*0140*/  IMAD.WIDE R40, R0, 0x400, RZ ;  /* 0x0000040000287825 */ /* 0x000fe200078e02ff */
[----:B------:R-:W-:Y:S01]  /*0150*/  IADD3 R2, P0, PT, R2, 0x40, RZ ;  /* 0x0000004002027810 */ /* 0x000fe20007f1e0ff */
[----:B------:R-:W-:Y:S02]  /*0160*/  UIADD3.X UR15, UPT, UPT, UR9, -0x1, URZ, UP2, !UPT ;  /* 0xffffffff090f7890 */ /* 0x000fe400097fe4ff */
[----:B------:R-:W-:Y:S01]  /*0170*/  UIADD3.X UR13, UPT, UPT, UR9, -0x1, URZ, UP3, !UPT ;  /* 0xffffffff090d7890 */ /* 0x000fe20009ffe4ff */
[----:B------:R-:W-:Y:S01]  /*0180*/  LOP3.LUT R40, R40, 0xf, RZ, 0xfc, !PT ;  /* 0x0000000f28287812 */ /* 0x000fe200078efcff */
[----:B------:R-:W-:Y:S01]  /*0190*/  IMAD.X R3, RZ, RZ, R3, P0 ;  /* 0x000000ffff037224 */ /* 0x000fe200000e0603 */
[----:B------:R-:W-:-:S02]  /*01a0*/  UIADD3.X UR8, UPT, UPT, UR9, -0x1, URZ, UP4, !UPT ;  /* 0xffffffff09087890 */ /* 0x000fc4000a7fe4ff */
[----:B------:R-:W-:Y:S01]  /*01b0*/  USHF.R.S32.HI UR5, URZ, 0xa, UR5 ;  /* 0x0000000aff057899 */ /* 0x000fe20008011405 */
[----:B---34-:R-:W-:-:S11]  /*01c0*/  UMOV UR4, URZ ;  /* 0x000000ff00047c82 */ /* 0x018fd60008000000 */
.L_x_4:
[----:B------:R-:W-:Y:S01]  /*01d0*/  IADD3 R42, P1, PT, R40, -0xf, RZ ;  /* 0xfffffff1282a7810 */ /* 0x000fe20007f3e0ff */
[----:B------:R-:W-:Y:S01]  /*01e0*/  UMOV UR6, UR4 ;  /* 0x0000000400067c82 */ /* 0x000fe20008000000 */
[----:B------:R-:W-:Y:S01]  /*01f0*/  UIADD3 UR4, UPT, UPT, UR4, 0x10, URZ ;  /* 0x0000001004047890 */ /* 0x000fe2000fffe0ff */
[----:B------:R-:W-:Y:S01]  /*0200*/  BSSY.RECONVERGENT B0, `(.L_x_0) ;  /* 0x000005e000007945 */ /* 0x000fe20003800200 */
[----:B------:R-:W-:Y:S01]  /*0210*/  ISETP.GE.U32.AND P0, PT, R42, UR20, PT ;  /* 0x000000142a007c0c */ /* 0x000fe2000bf06070 */
[----:B------:R-:W-:Y:S01]  /*0220*/  UISETP.GE.U32.AND UP1, UPT, UR6, 0x3f0, UPT ;  /* 0x000003f00600788c */ /* 0x000fe2000bf26070 */
[----:B------:R-:W-:-:S04]  /*0230*/  IADD3.X R46, PT, PT, R41, -0x1, RZ, P1, !PT ;  /* 0xffffffff292e7810 */ /* 0x000fc80000ffe4ff */
[----:B------:R-:W-:-:S13]  /*0240*/  ISETP.GE.U32.AND.EX P0, PT, R46, UR21, PT, P0 ;  /* 0x000000152e007c0c */ /* 0x000fda000bf06100 */
[----:B-12345:R-:W-:Y:S05]  /*0250*/  @P0 BRA `(.L_x_1) ;  /* 0x0000000400600947 */ /* 0x03efea0003800000 */
[----:B------:R0:W5:Y:S01]  /*0260*/  LDG.E.64 R4, desc[UR10][R2.64+-0x40] ;  /* 0xffffc00a02047981 */ /* 0x000162000c1e1b00 */
[----:B------:R-:W-:-:S04]  /*0270*/  IADD3 R36, P2, PT, R40, -0xe, RZ ;  /* 0xfffffff228247810 */ /* 0x000fc80007f5e0ff */
[----:B------:R-:W-:Y:S02]  /*0280*/  ISETP.GE.U32.AND P1, PT, R36, UR20, PT ;  /* 0x0000001424007c0c */ /* 0x000fe4000bf26070 */
[----:B------:R-:W-:-:S04]  /*0290*/  IADD3.X R36, PT, PT, R41, -0x1, RZ, P2, !PT ;  /* 0xffffffff29247810 */ /* 0x000fc800017fe4ff */
[----:B------:R-:W-:-:S13]  /*02a0*/  ISETP.GE.U32.AND.EX P1, PT, R36, UR21, PT, P1 ;  /* 0x0000001524007c0c */ /* 0x000fda000bf26110 */
[----:B0-----:R-:W-:Y:S05]  /*02b0*/  @P1 BRA `(.L_x_1) ;  /* 0x0000000400481947 */ /* 0x001fea0003800000 */
        /* <DEDUP_REMOVED lines=78> */
[----:B------:R-:W-:Y:S01]  /*07a0*/  ISETP.GE.U32.AND P1, PT, R40, UR20, PT ;  /* 0x0000001428007c0c */ /* 0x000fe2000bf26070 */
[----:B------:R0:W5:Y:S03]  /*07b0*/  LDG.E.64 R32, desc[UR10][R2.64+0x30] ;  /* 0x0000300a02207981 */ /* 0x000166000c1e1b00 */
[----:B------:R-:W-:-:S13]  /*07c0*/  ISETP.GE.U32.AND.EX P1, PT, R41, UR21, PT, P1 ;  /* 0x0000001529007c0c */ /* 0x000fda000bf26110 */
[----:B------:R0:W5:Y:S02]  /*07d0*/  @!P1 LDG.E.64 R34, desc[UR10][R2.64+0x38] ;  /* 0x0000380a02229981 */ /* 0x000164000c1e1b00 */
.L_x_1:
[----:B------:R-:W-:Y:S05]  /*07e0*/  BSYNC.RECONVERGENT B0 ;  /* 0x0000000000007941 */ /* 0x000fea0003800200 */
.L_x_0:
[----:B------:R-:W-:Y:S04]  /*07f0*/  BSSY.RECONVERGENT B0, `(.L_x_2) ;  /* 0x00000d6000007945 */ /* 0x000fe80003800200 */
[----:B------:R-:W-:Y:S05]  /*0800*/  @P0 BRA `(.L_x_3) ;  /* 0x0000000c00500947 */ /* 0x000fea0003800000 */
[----:B------:R-:W1:Y:S08]  /*0810*/  LDC R43, c[0x0][0x3a0] ;  /* 0x0000e800ff2b7b82 */ /* 0x000e700000000800 */
[----:B------:R-:W2:Y:S01]  /*0820*/  LDC.64 R36, c[0x0][0x398] ;  /* 0x0000e600ff247b82 */ /* 0x000ea20000000a00 */
[----:B-1---5:R-:W-:-:S04]  /*0830*/  SHF.R.U64 R39, R4, R43, R5 ;  /* 0x0000002b04277219 */ /* 0x022fc80000001205 */
[----:B------:R-:W-:-:S05]  /*0840*/  LOP3.LUT R39, R39, 0xff, RZ, 0xc0, !PT ;  /* 0x000000ff27277812 */ /* 0x000fca00078ec0ff */
[----:B------:R-:W-:-:S04]  /*0850*/  IMAD R39, R39, UR5, R0 ;  /* 0x0000000527277c24 */ /* 0x000fc8000f8e0200 */
[----:B--2---:R-:W-:Y:S02]  /*0860*/  IMAD.WIDE.U32 R44, R39, 0x4, R36 ;  /* 0x00000004272c7825 */ /* 0x004fe400078e0024 */
[----:B------:R-:W1:Y:S03]  /*0870*/  LDC.64 R38, c[0x0][0x388] ;  /* 0x0000e200ff267b82 */ /* 0x000e660000000a00 */
[----:B------:R-:W2:Y:S01]  /*0880*/  LDG.E R49, desc[UR10][R44.64] ;  /* 0x0000000a2c317981 */ /* 0x000ea2000c1e1900 */
[----:B------:R-:W-:-:S04]  /*0890*/  UIADD3 UR6, UP0, UPT, UR20, -0x1, URZ ;  /* 0xffffffff14067890 */ /* 0x000fc8000ff1e0ff */
[----:B------:R-:W-:Y:S02]  /*08a0*/  UIADD3.X UR9, UPT, UPT, UR21, -0x1, URZ, UP0, !UPT ;  /* 0xffffffff15097890 */ /* 0x000fe400087fe4ff */
[----:B------:R-:W-:-:S04]  /*08b0*/  ISETP.GE.U32.AND P0, PT, R42, UR6, PT ;  /* 0x000000062a007c0c */ /* 0x000fc8000bf06070 */
[----:B------:R-:W-:Y:S01]  /*08c0*/  ISETP.GE.U32.AND.EX P0, PT, R46, UR9, PT, P0 ;  /* 0x000000092e007c0c */ /* 0x000fe2000bf06100 */
[C---:B--2---:R-:W-:Y:S02]  /*08d0*/  VIADD R47, R49.reuse, 0x1 ;  /* 0x00000001312f7836 */ /* 0x044fe40000000000 */
[----:B-1----:R-:W-:-:S03]  /*08e0*/  IMAD.WIDE.U32 R48, R49, 0x8, R38 ;  /* 0x0000000831307825 */ /* 0x002fc600078e0026 */
[----:B------:R1:W-:Y:S04]  /*08f0*/  STG.E desc[UR10][R44.64], R47 ;  /* 0x0000002f2c007986 */ /* 0x0003e8000c10190a */
[----:B------:R1:W-:Y:S03]  /*0900*/  STG.E.64 desc[UR10][R48.64], R4 ;  /* 0x0000000430007986 */ /* 0x0003e6000c101b0a */
[----:B------:R-:W-:Y:S05]  /*0910*/  @P0 BRA `(.L_x_3) ;  /* 0x0000000c000c0947 */ /* 0x000fea0003800000 */
[----:B-1----:R-:W-:-:S04]  /*0920*/  SHF.R.U64 R45, R6, R43, R7 ;  /* 0x0000002b062d7219 */ /* 0x002fc80000001207 */
[----:B------:R-:W-:-:S05]  /*0930*/  LOP3.LUT R45, R45, 0xff, RZ, 0xc0, !PT ;  /* 0x000000ff2d2d7812 */ /* 0x000fca00078ec0ff */
[----:B------:R-:W-:-:S04]  /*0940*/  IMAD R45, R45, UR5, R0 ;  /* 0x000000052d2d7c24 */ /* 0x000fc8000f8e0200 */
[----:B------:R-:W-:-:S05]  /*0950*/  IMAD.WIDE.U32 R44, R45, 0x4, R36 ;  /* 0x000000042d2c7825 */ /* 0x000fca00078e0024 */
[----:B------:R-:W2:Y:S01]  /*0960*/  LDG.E R49, desc[UR10][R44.64] ;  /* 0x0000000a2c317981 */ /* 0x000ea2000c1e1900 */
[----:B------:R-:W-:-:S04]  /*0970*/  IADD3 R50, P1, PT, R40, -0xd, RZ ;  /* 0xfffffff328327810 */ /* 0x000fc80007f3e0ff */
[----:B------:R-:W-:Y:S02]  /*0980*/  ISETP.GE.U32.AND P0, PT, R50, UR20, PT ;  /* 0x0000001432007c0c */ /* 0x000fe4000bf06070 */
[----:B------:R-:W-:-:S04]  /*0990*/  IADD3.X R50, PT, PT, R41, -0x1, RZ, P1, !PT ;  /* 0xffffffff29327810 */ /* 0x000fc80000ffe4ff */
[----:B------:R-:W-:Y:S01]  /*09a0*/  ISETP.GE.U32.AND.EX P0, PT, R50, UR21, PT, P0 ;  /* 0x0000001532007c0c */ /* 0x000fe2000bf06100 */
[C---:B--2---:R-:W-:Y:S02]  /*09b0*/  VIADD R47, R49.reuse, 0x1 ;  /* 0x00000001312f7836 */ /* 0x044fe40000000000 */
[----:B------:R-:W-:-:S03]  /*09c0*/  IMAD.WIDE.U32 R48, R49, 0x8, R38 ;  /* 0x0000000831307825 */ /* 0x000fc600078e0026 */
[----:B------:R2:W-:Y:S04]  /*09d0*/  STG.E desc[UR10][R44.64], R47 ;  /* 0x0000002f2c007986 */ /* 0x0005e8000c10190a */
[----:B------:R2:W-:Y:S03]  /*09e0*/  STG.E.64 desc[UR10][R48.64], R6 ;  /* 0x0000000630007986 */ /* 0x0005e6000c101b0a */
[----:B------:R-:W-:Y:S05]  /*09f0*/  @P0 BRA `(.L_x_3) ;  /* 0x0000000800d40947 */ /* 0x000fea0003800000 */
[----:B--2---:R-:W-:-:S04]  /*0a00*/  SHF.R.U64 R45, R8, R43, R9 ;  /* 0x0000002b082d7219 */ /* 0x004fc80000001209 */
[----:B------:R-:W-:-:S05]  /*0a10*/  LOP3.LUT R45, R45, 0xff, RZ, 0xc0, !PT ;  /* 0x000000ff2d2d7812 */ /* 0x000fca00078ec0ff */
[----:B------:R-:W-:-:S04]  /*0a20*/  IMAD R45, R45, UR5, R0 ;  /* 0x000000052d2d7c24 */ /* 0x000fc8000f8e0200 */
[----:B------:R-:W-:-:S05]  /*0a30*/  IMAD.WIDE.U32 R44, R45, 0x4, R36 ;  /* 0x000000042d2c7825 */ /* 0x000fca00078e0024 */
[----:B------:R-:W2:Y:S01]  /*0a40*/  LDG.E R49, desc[UR10][R44.64] ;  /* 0x0000000a2c317981 */ /* 0x000ea2000c1e1900 */
[----:B------:R-:W-:-:S04]  /*0a50*/  UIADD3 UR6, UP0, UPT, UR20, -0x3, URZ ;  /* 0xfffffffd14067890 */ /* 0x000fc8000ff1e0ff */
[----:B------:R-:W-:Y:S02]  /*0a60*/  UIADD3.X UR9, UPT, UPT, UR21, -0x1, URZ, UP0, !UPT ;  /* 0xffffffff15097890 */ /* 0x000fe400087fe4ff */
[----:B------:R-:W-:-:S04]  /*0a70*/  ISETP.GE.U32.AND P0, PT, R42, UR6, PT ;  /* 0x000000062a007c0c */ /* 0x000fc8000bf06070 */
[----:B------:R-:W-:Y:S01]  /*0a80*/  ISETP.GE.U32.AND.EX P0, PT, R46, UR9, PT, P0 ;  /* 0x000000092e007c0c */ /* 0x000fe2000bf06100 */
[C---:B--2---:R-:W-:Y:S02]  /*0a90*/  VIADD R47, R49.reuse, 0x1 ;  /* 0x00000001312f7836 */ /* 0x044fe40000000000 */
[----:B------:R-:W-:-:S03]  /*0aa0*/  IMAD.WIDE.U32 R48, R49, 0x8, R38 ;  /* 0x0000000831307825 */ /* 0x000fc600078e0026 */
[----:B------:R3:W-:Y:S04]  /*0ab0*/  STG.E desc[UR10][R44.64], R47 ;  /* 0x0000002f2c007986 */ /* 0x0007e8000c10190a */
[----:B------:R3:W-:Y:S03]  /*0ac0*/  STG.E.64 desc[UR10][R48.64], R8 ;  /* 0x0000000830007986 */ /* 0x0007e6000c101b0a */
[----:B------:R-:W-:Y:S05]  /*0ad0*/  @P0 BRA `(.L_x_3) ;  /* 0x00000008009c0947 */ /* 0x000fea0003800000 */
[----:B---3--:R-:W-:-:S04]  /*0ae0*/  SHF.R.U64 R45, R10, R43, R11 ;  /* 0x0000002b0a2d7219 */ /* 0x008fc8000000120b */
        /* <DEDUP_REMOVED lines=13> */
[----:B----4-:R-:W-:-:S04]  /*0bc0*/  SHF.R.U64 R45, R12, R43, R13 ;  /* 0x0000002b0c2d7219 */ /* 0x010fc8000000120d */
[----:B------:R-:W-:-:S05]  /*0bd0*/  LOP3.LUT R45, R45, 0xff, RZ, 0xc0, !PT ;  /* 0x000000ff2d2d7812 */ /* 0x000fca00078ec0ff */
[----:B------:R-:W-:-:S04]  /*0be0*/  IMAD R45, R45, UR5, R0 ;  /* 0x000000052d2d7c24 */ /* 0x000fc8000f8e0200 */
[----:B------:R-:W-:-:S05]  /*0bf0*/  IMAD.WIDE.U32 R44, R45, 0x4, R36 ;  /* 0x000000042d2c7825 */ /* 0x000fca00078e0024 */
[----:B------:R-:W2:Y:S01]  /*0c00*/  LDG.E R49, desc[UR10][R44.64] ;  /* 0x0000000a2c317981 */ /* 0x000ea2000c1e1900 */
[----:B------:R-:W-:-:S04]  /*0c10*/  ISETP.GE.U32.AND P0, PT, R42, UR18, PT ;  /* 0x000000122a007c0c */ /* 0x000fc8000bf06070 */
[----:B------:R-:W-:Y:S01]  /*0c20*/  ISETP.GE.U32.AND.EX P0, PT, R46, UR19, PT, P0 ;  /* 0x000000132e007c0c */ /* 0x000fe2000bf06100 */
[C---:B--2---:R-:W-:Y:S02]  /*0c30*/  VIADD R47, R49.reuse, 0x1 ;  /* 0x00000001312f7836 */ /* 0x044fe40000000000 */
[----:B------:R-:W-:-:S03]  /*0c40*/  IMAD.WIDE.U32 R48, R49, 0x8, R38 ;  /* 0x0000000831307825 */ /* 0x000fc600078e0026 */
        /* <DEDUP_REMOVED lines=135> */
[----:B------:R-:W-:-:S04]  /*14c0*/  SHF.R.U64 R43, R34, R43, R35 ;  /* 0x0000002b222b7219 */ /* 0x000fc80000001223 */
[----:B------:R-:W-:-:S05]  /*14d0*/  LOP3.LUT R43, R43, 0xff, RZ, 0xc0, !PT ;  /* 0x000000ff2b2b7812 */ /* 0x000fca00078ec0ff */
[----:B------:R-:W-:-:S04]  /*14e0*/  IMAD R43, R43, UR5, R0 ;  /* 0x000000052b2b7c24 */ /* 0x000fc8000f8e0200 */
[----:B------:R-:W-:-:S05]  /*14f0*/  IMAD.WIDE.U32 R36, R43, 0x4, R36 ;  /* 0x000000042b247825 */ /* 0x000fca00078e0024 */
[----:B------:R-:W1:Y:S02]  /*1500*/  LDG.E R43, desc[UR10][R36.64] ;  /* 0x0000000a242b7981 */ /* 0x000e64000c1e1900 */
[C---:B-1----:R-:W-:Y:S02]  /*1510*/  VIADD R45, R43.reuse, 0x1 ;  /* 0x000000012b2d7836 */ /* 0x042fe40000000000 */
[----:B------:R-:W-:-:S03]  /*1520*/  IMAD.WIDE.U32 R38, R43, 0x8, R38 ;  /* 0x000000082b267825 */ /* 0x000fc600078e0026 */
[----:B------:R1:W-:Y:S04]  /*1530*/  STG.E desc[UR10][R36.64], R45 ;  /* 0x0000002d24007986 */ /* 0x0003e8000c10190a */
[----:B------:R1:W-:Y:S02]  /*1540*/  STG.E.64 desc[UR10][R38.64], R34 ;  /* 0x0000002226007986 */ /* 0x0003e4000c101b0a */
.L_x_3:
[----:B------:R-:W-:Y:S05]  /*1550*/  BSYNC.RECONVERGENT B0 ;  /* 0x0000000000007941 */ /* 0x000fea0003800200 */
.L_x_2:
[----:B------:R-:W-:Y:S02]  /*1560*/  IADD3 R40, P0, PT, R40, 0x10, RZ ;  /* 0x0000001028287810 */ /* 0x000fe40007f1e0ff */
[----:B0-----:R-:W-:-:S03]  /*1570*/  IADD3 R2, P1, PT, R2, 0x80, RZ ;  /* 0x0000008002027810 */ /* 0x001fc60007f3e0ff */
[----:B------:R-:W-:Y:S02]  /*1580*/  IMAD.X R41, RZ, RZ, R41, P0 ;  /* 0x000000ffff297224 */ /* 0x000fe400000e0629 */
[----:B------:R-:W-:Y:S01]  /*1590*/  IMAD.X R3, RZ, RZ, R3, P1 ;  /* 0x000000ffff037224 */ /* 0x000fe200008e0603 */
[----:B------:R-:W-:Y:S07]  /*15a0*/  BRA.U !UP1, `(.L_x_4) ;  /* 0xffffffed09087547 */ /* 0x000fee000b83ffff */
[----:B------:R-:W-:Y:S05]  /*15b0*/  EXIT ;  /* 0x000000000000794d */ /* 0x000fea0003800000 */
.L_x_5:
[----:B------:R-:W-:-:S00]  /*15c0*/  BRA `(.L_x_5) ;  /* 0xfffffffc00fc7947 */ /* 0x000fc0000383ffff */
[----:B------:R-:W-:-:S00]  /*15d0*/  NOP ;  /* 0x0000000000007918 */ /* 0x000fc00000000000 */
        /* <DEDUP_REMOVED lines=10> */
.L_x_15:


//--------------------- .text.prefixSumExclusive  --------------------------
	.section	.text.prefixSumExclusive,"ax",@progbits
	.align	128
        .global         prefixSumExclusive
        .type           prefixSumExclusive,@function
        .size           prefixSumExclusive,(.L_x_16 - prefixSumExclusive)
        .other          prefixSumExclusive,@"STO_CUDA_ENTRY STV_DEFAULT"
prefixSumExclusive:
.text.prefixSumExclusive:
[----:B------:R-:W-:Y:S01]  /*0000*/  LDC R1, c[0x0][0x37c] ;  /* 0x0000df00ff017b82 */ /* 0x000fe20000000800 */
[----:B------:R-:W0:Y:S07]  /*0010*/  S2R R18, SR_TID.X ;  /* 0x0000000000127919 */ /* 0x000e2e0000002100 */
[----:B------:R-:W1:Y:S01]  /*0020*/  S2UR UR9, SR_CTAID.X ;  /* 0x00000000000979c3 */ /* 0x000e620000002500 */
[----:B------:R-:W2:Y:S01]  /*0030*/  LDCU.64 UR6, c[0x0][0x380] ;  /* 0x00007000ff0677ac */ /* 0x000ea20008000a00 */
[----:B------:R-:W-:Y:S01]  /*0040*/  IMAD.MOV.U32 R8, RZ, RZ, RZ ;  /* 0x000000ffff087224 */ /* 0x000fe200078e00ff */
[----:B------:R-:W-:Y:S01]  /*0050*/  UMOV UR4, 0x400 ;  /* 0x0000040000047882 */ /* 0x000fe20000000000 */
[----:B------:R-:W3:Y:S04]  /*0060*/  LDCU.64 UR10, c[0x0][0x358] ;  /* 0x00006b00ff0a77ac */ /* 0x000ee80008000a00 */
[----:B------:R-:W4:Y:S01]  /*0070*/  S2UR UR5, SR_CgaCtaId ;  /* 0x00000000000579c3 */ /* 0x000f220000008800 */
[----:B------:R-:W0:Y:S01]  /*0080*/  LDCU.64 UR12, c[0x0][0x388] ;  /* 0x00007100ff0c77ac */ /* 0x000e220008000a00 */
[----:B--2---:R-:W-:-:S04]  /*0090*/  UIADD3 UR6, UP0, UPT, UR6, 0x100, URZ ;  /* 0x0000010006067890 */ /* 0x004fc8000ff1e0ff */
[----:B------:R-:W-:Y:S02]  /*00a0*/  UIADD3.X UR7, UPT, UPT, URZ, UR7, URZ, UP0, !UPT ;  /* 0x00000007ff077290 */ /* 0x000fe400087fe4ff */
[----:B-1----:R-:W-:-:S06]  /*00b0*/  USHF.L.U32 UR8, UR9, 0xc, URZ ;  /* 0x0000000c09087899 */ /* 0x002fcc00080006ff */
[----:B0-----:R-:W-:Y:S01]  /*00c0*/  LOP3.LUT R6, R18, UR8, RZ, 0xfc, !PT ;  /* 0x0000000812067c12 */ /* 0x001fe2000f8efcff */
[----:B----4-:R-:W-:-:S04]  /*00d0*/  ULEA UR4, UR5, UR4, 0x18 ;  /* 0x0000000405047291 */ /* 0x010fc8000f8ec0ff */
[----:B------:R-:W-:Y:S02]  /*00e0*/  VIADD R0, R6, 0x60 ;  /* 0x0000006006007836 */ /* 0x000fe40000000000 */
[----:B------:R-:W-:Y:S01]  /*00f0*/  LEA R9, R18, UR4, 0x2 ;  /* 0x0000000412097c11 */ /* 0x000fe2000f8e10ff */
[C---:B------:R-:W-:Y:S01]  /*0100*/  VIADD R4, R6.reuse, 0x40 ;  /* 0x0000004006047836 */ /* 0x040fe20000000000 */
[----:B------:R-:W-:Y:S01]  /*0110*/  UMOV UR4, URZ ;  /* 0x000000ff00047c82 */ /* 0x000fe20008000000 */
[----:B------:R-:W-:Y:S02]  /*0120*/  VIADD R5, R6, 0x20 ;  /* 0x0000002006057836 */ /* 0x000fe40000000000 */
[----:B------:R-:W-:Y:S02]  /*0130*/  VIADD R9, R9, 0x100 ;  /* 0x0000010009097836 */ /* 0x000fe40000000000 */
[----:B------:R-:W-:Y:S02]  /*0140*/  IMAD.MOV.U32 R7, RZ, RZ, R6 ;  /* 0x000000ffff077224 */ /* 0x000fe400078e0006 */
[----:B------:R-:W-:-:S02]  /*0150*/  IMAD.MOV.U32 R12, RZ, RZ, R0 ;  /* 0x000000ffff0c7224 */ /* 0x000fc400078e0000 */
[----:B------:R-:W-:Y:S02]  /*0160*/  IMAD.MOV.U32 R11, RZ, RZ, R4 ;  /* 0x000000ffff0b7224 */ /* 0x000fe400078e0004 */
[----:B---3--:R-:W-:-:S07]  /*0170*/  IMAD.MOV.U32 R10, RZ, RZ, R5 ;  /* 0x000000ffff0a7224 */ /* 0x008fce00078e0005 */
.L_x_6:
[----:B------:R-:W-:Y:S01]  /*0180*/  ISETP.GE.U32.AND P0, PT, R6, UR12, PT ;  /* 0x0000000c06007c0c */ /* 0x000fe2000bf06070 */
[----:B------:R-:W-:Y:S01]  /*0190*/  IMAD.U32 R3, RZ, RZ, UR7 ;  /* 0x00000007ff037e24 */ /* 0x000fe2000f8e00ff */
[----:B------:R-:W-:Y:S01]  /*01a0*/  SHF.R.S32.HI R2, RZ, 0x1f, R6 ;  /* 0x0000001fff027819 */ /* 0x000fe20000011406 */
[----:B------:R-:W-:Y:S01]  /*01b0*/  IMAD.MOV.U32 R15, RZ, RZ, RZ ;  /* 0x000000ffff0f7224 */ /* 0x000fe200078e00ff */
[----:B------:R-:W-:Y:S02]  /*01c0*/  ISETP.GE.U32.AND P1, PT, R10, UR12, PT ;  /* 0x0000000c0a007c0c */ /* 0x000fe4000bf26070 */
[----:B------:R-:W-:Y:S01]  /*01d0*/  ISETP.GE.U32.AND.EX P0, PT, R2, UR13, PT, P0 ;  /* 0x0000000d02007c0c */ /* 0x000fe2000bf06100 */
[----:B------:R-:W-:Y:S01]  /*01e0*/  IMAD.U32 R2, RZ, RZ, UR6 ;  /* 0x00000006ff027e24 */ /* 0x000fe2000f8e00ff */
[----:B------:R-:W-:-:S03]  /*01f0*/  SHF.R.S32.HI R13, RZ, 0x1f, R10 ;  /* 0x0000001fff0d7819 */ /* 0x000fc6000001140a */
[----:B------:R-:W-:Y:S01]  /*0200*/  IMAD.WIDE R2, R6, 0x4, R2 ;  /* 0x0000000406027825 */ /* 0x000fe200078e0202 */
[----:B------:R-:W-:-:S03]  /*0210*/  ISETP.GE.U32.AND.EX P1, PT, R13, UR13, PT, P1 ;  /* 0x0000000d0d007c0c */ /* 0x000fc6000bf26110 */
[----:B------:R-:W-:-:S04]  /*0220*/  IMAD.MOV.U32 R13, RZ, RZ, RZ ;  /* 0x000000ffff0d7224 */ /* 0x000fc800078e00ff */
[----:B------:R-:W2:Y:S01]  /*0230*/  @!P0 LDG.E R15, desc[UR10][R2.64+-0x100] ;  /* 0xffff000a020f8981 */ /* 0x000ea2000c1e1900 */
[----:B------:R-:W-:Y:S01]  /*0240*/  NOP ;  /* 0x0000000000007918 */ /* 0x000fe20000000000 */
[----:B------:R-:W-:Y:S01]  /*0250*/  NOP ;  /* 0x0000000000007918 */ /* 0x000fe20000000000 */
[----:B------:R-:W-:Y:S01]  /*0260*/  NOP ;  /* 0x0000000000007918 */ /* 0x000fe20000000000 */
[----:B------:R-:W-:Y:S01]  /*0270*/  NOP ;  /* 0x0000000000007918 */ /* 0x000fe20000000000 */
[----:B------:R-:W-:Y:S01]  /*0280*/  NOP ;  /* 0x0000000000007918 */ /* 0x000fe20000000000 */
[----:B------:R-:W-:Y:S01]  /*0290*/  NOP ;  /* 0x0000000000007918 */ /* 0x000fe20000000000 */
[----:B------:R-:W3:Y:S01]  /*02a0*/  @!P1 LDG.E R13, desc[UR10][R2.64+-0x80] ;  /* 0xffff800a020d9981 */ /* 0x000ee2000c1e1900 */
[C---:B------:R-:W-:Y:S02]  /*02b0*/  ISETP.NE.AND P5, PT, R18.reuse, RZ, PT ;  /* 0x000000ff1200720c */ /* 0x040fe40003fa5270 */
[----:B------:R-:W-:-:S02]  /*02c0*/  ISETP.GE.U32.AND P4, PT, R18, 0x2, PT ;  /* 0x000000021200780c */ /* 0x000fc40003f86070 */
[C---:B------:R-:W-:Y:S02]  /*02d0*/  ISETP.GE.U32.AND P3, PT, R18.reuse, 0x4, PT ;  /* 0x000000041200780c */ /* 0x040fe40003f66070 */
[C---:B------:R-:W-:Y:S02]  /*02e0*/  ISETP.GE.U32.AND P2, PT, R18.reuse, 0x8, PT ;  /* 0x000000081200780c */ /* 0x040fe40003f46070 */
[----:B------:R-:W-:Y:S02]  /*02f0*/  ISETP.GE.U32.AND P1, PT, R18, 0x10, PT ;  /* 0x000000101200780c */ /* 0x000fe40003f26070 */
[----:B------:R-:W-:Y:S01]  /*0300*/  ISETP.GE.U32.AND P0, PT, R11, UR12, PT ;  /* 0x0000000c0b007c0c */ /* 0x000fe2000bf06070 */
[----:B--2---:R-:W0:Y:S02]  /*0310*/  SHFL.UP PT, R14, R15, 0x1, RZ ;  /* 0x042000000f0e7989 */ /* 0x004e2400000e00ff */
[----:B0-----:R-:W-:-:S05]  /*0320*/  SEL R14, R14, RZ, P5 ;  /* 0x000000ff0e0e7207 */ /* 0x001fca0002800000 */
[----:B------:R-:W-:-:S05]  /*0330*/  IMAD.IADD R14, R14, 0x1, R15 ;  /* 0x000000010e0e7824 */ /* 0x000fca00078e020f */
[----:B------:R-:W-:Y:S04]  /*0340*/  SHFL.UP PT, R16, R14, 0x2, RZ ;  /* 0x044000000e107989 */ /* 0x000fe800000e00ff */
[----:B---3--:R-:W0:Y:S02]  /*0350*/  SHFL.UP PT, R17, R13, 0x1, RZ ;  /* 0x042000000d117989 */ /* 0x008e2400000e00ff */
[----:B0-----:R-:W-:Y:S02]  /*0360*/  SEL R20, R17, RZ, P5 ;  /* 0x000000ff11147207 */ /* 0x001fe40002800000 */
[----:B------:R-:W-:-:S03]  /*0370*/  SEL R17, R16, RZ, P4 ;  /* 0x000000ff10117207 */ /* 0x000fc60002000000 */
[----:B------:R-:W-:Y:S02]  /*0380*/  IMAD.IADD R20, R20, 0x1, R13 ;  /* 0x0000000114147824 */ /* 0x000fe400078e020d */
[----:B------:R-:W-:-:S03]  /*0390*/  IMAD.IADD R17, R14, 0x1, R17 ;  /* 0x000000010e117824 */ /* 0x000fc600078e0211 */
[----:B------:R-:W0:Y:S04]  /*03a0*/  SHFL.UP PT, R19, R20, 0x2, RZ ;  /* 0x0440000014137989 */ /* 0x000e2800000e00ff */
[----:B------:R-:W1:Y:S01]  /*03b0*/  SHFL.UP PT, R16, R17, 0x4, RZ ;  /* 0x0480000011107989 */ /* 0x000e6200000e00ff */
[----:B0-----:R-:W-:Y:S02]  /*03c0*/  SEL R19, R19, RZ, P4 ;  /* 0x000000ff13137207 */ /* 0x001fe40002000000 */
[----:B-1----:R-:W-:-:S03]  /*03d0*/  SEL R16, R16, RZ, P3 ;  /* 0x000000ff10107207 */ /* 0x002fc60001800000 */
        /* <DEDUP_REMOVED lines=14> */
[----:B------:R-:W0:Y:S02]  /*04c0*/  SHFL.UP PT, R14, R21, 0x10, RZ ;  /* 0x06000000150e7989 */ /* 0x000e2400000e00ff */
[----:B------:R-:W-:Y:S02]  /*04d0*/  IADD3 R20, PT, PT, R16, R8, -R15 ;  /* 0x0000000810147210 */ /* 0x000fe40007ffe80f */
[----:B------:R-:W1:Y:S01]  /*04e0*/  SHFL.IDX PT, R17, R16, 0x1f, 0x1f ;  /* 0x03e01f0010117f89 */ /* 0x000e6200000e0000 */
[----:B------:R-:W-:-:S03]  /*04f0*/  SHF.R.S32.HI R15, RZ, 0x1f, R11 ;  /* 0x0000001fff0f7819 */ /* 0x000fc6000001140b */
[----:B------:R-:W-:Y:S01]  /*0500*/  STS [R9+-0x100], R20 ;  /* 0xffff001409007388 */ /* 0x000fe20000000800 */
[----:B------:R-:W-:Y:S02]  /*0510*/  ISETP.GE.U32.AND.EX P0, PT, R15, UR13, PT, P0 ;  /* 0x0000000d0f007c0c */ /* 0x000fe4000bf06100 */
[----:B0-----:R-:W-:Y:S01]  /*0520*/  SEL R14, R14, RZ, P1 ;  /* 0x000000ff0e0e7207 */ /* 0x001fe20000800000 */
[----:B-1----:R-:W-:-:S04]  /*0530*/  IMAD.IADD R8, R17, 0x1, R8 ;  /* 0x0000000111087824 */ /* 0x002fc800078e0208 */
[----:B------:R-:W-:Y:S02]  /*0540*/  IMAD.IADD R15, R21, 0x1, R14 ;  /* 0x00000001150f7824 */ /* 0x000fe400078e020e */
[----:B------:R-:W-:Y:S01]  /*0550*/  IMAD.MOV.U32 R14, RZ, RZ, RZ ;  /* 0x000000ffff0e7224 */ /* 0x000fe200078e00ff */
[----:B------:R-:W-:Y:S01]  /*0560*/  NOP ;  /* 0x0000000000007918 */ /* 0x000fe20000000000 */
[----:B------:R-:W-:Y:S01]  /*0570*/  NOP ;  /* 0x0000000000007918 */ /* 0x000fe20000000000 */
[----:B------:R-:W-:Y:S01]  /*0580*/  NOP ;  /* 0x0000000000007918 */ /* 0x000fe20000000000 */
[----:B------:R-:W-:Y:S01]  /*0590*/  NOP ;  /* 0x0000000000007918 */ /* 0x000fe20000000000 */
[----:B------:R-:W-:Y:S01]  /*05a0*/  NOP ;  /* 0x0000000000007918 */ /* 0x000fe20000000000 */
[----:B------:R-:W-:Y:S01]  /*05b0*/  NOP ;  /* 0x0000000000007918 */ /* 0x000fe20000000000 */
[----:B------:R-:W2:Y:S01]  /*05c0*/  @!P0 LDG.E R14, desc[UR10][R2.64] ;  /* 0x0000000a020e8981 */ /* 0x000ea2000c1e1900 */
[----:B------:R-:W-:-:S02]  /*05d0*/  ISETP.GE.U32.AND P0, PT, R12, UR12, PT ;  /* 0x0000000c0c007c0c */ /* 0x000fc4000bf06070 */
[----:B------:R-:W-:Y:S02]  /*05e0*/  SHF.R.S32.HI R17, RZ, 0x1f, R12 ;  /* 0x0000001fff117819 */ /* 0x000fe4000001140c */
[----:B------:R-:W-:Y:S01]  /*05f0*/  IADD3 R16, PT, PT, R15, R8, -R13 ;  /* 0x000000080f107210 */ /* 0x000fe20007ffe80d */
[----:B------:R-:W-:Y:S01]  /*0600*/  IMAD.MOV.U32 R13, RZ, RZ, RZ ;  /* 0x000000ffff0d7224 */ /* 0x000fe200078e00ff */
[----:B------:R-:W-:-:S03]  /*0610*/  ISETP.GE.U32.AND.EX P0, PT, R17, UR13, PT, P0 ;  /* 0x0000000d11007c0c */ /* 0x000fc6000bf06100 */
[----:B------:R-:W-:Y:S01]  /*0620*/  STS [R9+-0x80], R16 ;  /* 0xffff801009007388 */ /* 0x000fe20000000800 */
[----:B------:R-:W-:Y:S01]  /*0630*/  NOP ;  /* 0x0000000000007918 */ /* 0x000fe20000000000 */
[----:B------:R-:W-:Y:S01]  /*0640*/  NOP ;  /* 0x0000000000007918 */ /* 0x000fe20000000000 */
[----:B------:R-:W-:Y:S01]  /*0650*/  NOP ;  /* 0x0000000000007918 */ /* 0x000fe20000000000 */
[----:B------:R-:W-:Y:S01]  /*0660*/  NOP ;  /* 0x0000000000007918 */ /* 0x000fe20000000000 */
[----:B------:R-:W-:Y:S01]  /*0670*/  NOP ;  /* 0x0000000000007918 */ /* 0x000fe20000000000 */
[----:B------:R-:W-:-:S04]  /*0680*/  NOP ;  /* 0x0000000000007918 */ /* 0x000fc80000000000 */
[----:B------:R-:W3:Y:S01]  /*0690*/  @!P0 LDG.E R13, desc[UR10][R2.64+0x80] ;  /* 0x0000800a020d8981 */ /* 0x000ee2000c1e1900 */
[----:B------:R-:W-:Y:S01]  /*06a0*/  UISETP.GE.U32.AND UP0, UPT, UR4, 0xf80, UPT ;  /* 0x00000f800400788c */ /* 0x000fe2000bf06070 */
[----:B------:R-:W-:Y:S01]  /*06b0*/  VIADD R10, R10, 0x80 ;  /* 0x000000800a0a7836 */ /* 0x000fe20000000000 */
[----:B------:R-:W-:Y:S01]  /*06c0*/  UIADD3 UR5, UPT, UPT, UR4, 0x80, URZ ;  /* 0x0000008004057890 */ /* 0x000fe2000fffe0ff */
[----:B------:R-:W-:Y:S01]  /*06d0*/  SHFL.IDX PT, R15, R15, 0x1f, 0x1f ;  /* 0x03e01f000f0f7f89 */ /* 0x000fe200000e0000 */
[----:B------:R-:W-:Y:S02]  /*06e0*/  VIADD R11, R11, 0x80 ;  /* 0x000000800b0b7836 */ /* 0x000fe40000000000 */
[----:B------:R-:W-:Y:S02]  /*06f0*/  VIADD R12, R12, 0x80 ;  /* 0x000000800c0c7836 */ /* 0x000fe40000000000 */
[----:B------:R-:W-:Y:S01]  /*0700*/  VIADD R6, R6, 0x80 ;  /* 0x0000008006067836 */ /* 0x000fe20000000000 */
[----:B------:R-:W-:Y:S01]  /*0710*/  UMOV UR4, UR5 ;  /* 0x0000000500047c82 */ /* 0x000fe20008000000 */
[----:B--2---:R-:W0:Y:S02]  /*0720*/  SHFL.UP PT, R17, R14, 0x1, RZ ;  /* 0x042000000e117989 */ /* 0x004e2400000e00ff */
[----:B0-----:R-:W-:-:S05]  /*0730*/  SEL R17, R17, RZ, P5 ;  /* 0x000000ff11117207 */ /* 0x001fca0002800000 */
[----:B------:R-:W-:-:S05]  /*0740*/  IMAD.IADD R17, R17, 0x1, R14 ;  /* 0x0000000111117824 */ /* 0x000fca00078e020e */
[----:B------:R-:W0:Y:S04]  /*0750*/  SHFL.UP PT, R16, R17, 0x2, RZ ;  /* 0x0440000011107989 */ /* 0x000e2800000e00ff */
[----:B---3--:R-:W1:Y:S01]  /*0760*/  SHFL.UP PT, R20, R13, 0x1, RZ ;  /* 0x042000000d147989 */ /* 0x008e6200000e00ff */
[----:B0-----:R-:W-:-:S05]  /*0770*/  SEL R16, R16, RZ, P4 ;  /* 0x000000ff10107207 */ /* 0x001fca0002000000 */
[----:B------:R-:W-:-:S05]  /*0780*/  IMAD.IADD R16, R17, 0x1, R16 ;  /* 0x0000000111107824 */ /* 0x000fca00078e0210 */
[----:B------:R-:W0:Y:S01]  /*0790*/  SHFL.UP PT, R19, R16, 0x4, RZ ;  /* 0x0480000010137989 */ /* 0x000e2200000e00ff */
[----:B-1----:R-:W-:-:S05]  /*07a0*/  SEL R20, R20, RZ, P5 ;  /* 0x000000ff14147207 */ /* 0x002fca0002800000 */
[----:B------:R-:W-:-:S05]  /*07b0*/  IMAD.IADD R20, R20, 0x1, R13 ;  /* 0x0000000114147824 */ /* 0x000fca00078e020d */
[----:B------:R-:W1:Y:S01]  /*07c0*/  SHFL.UP PT, R3, R20, 0x2, RZ ;  /* 0x0440000014037989 */ /* 0x000e6200000e00ff */
[----:B0-----:R-:W-:-:S05]  /*07d0*/  SEL R19, R19, RZ, P3 ;  /* 0x000000ff13137207 */ /* 0x001fca0001800000 */
[----:B------:R-:W-:-:S05]  /*07e0*/  IMAD.IADD R19, R16, 0x1, R19 ;  /* 0x0000000110137824 */ /* 0x000fca00078e0213 */
[----:B------:R-:W0:Y:S01]  /*07f0*/  SHFL.UP PT, R2, R19, 0x8, RZ ;  /* 0x0500000013027989 */ /* 0x000e2200000e00ff */
[----:B-1----:R-:W-:-:S05]  /*0800*/  SEL R3, R3, RZ, P4 ;  /* 0x000000ff03037207 */ /* 0x002fca0002000000 */
[----:B------:R-:W-:-:S05]  /*0810*/  IMAD.IADD R17, R20, 0x1, R3 ;  /* 0x0000000114117824 */ /* 0x000fca00078e0203 */
[----:B------:R-:W1:Y:S01]  /*0820*/  SHFL.UP PT, R21, R17, 0x4, RZ ;  /* 0x0480000011157989 */ /* 0x000e6200000e00ff */
[----:B0-----:R-:W-:-:S05]  /*0830*/  SEL R2, R2, RZ, P2 ;  /* 0x000000ff02027207 */ /* 0x001fca0001000000 */
[----:B------:R-:W-:Y:S02]  /*0840*/  IMAD.IADD R2, R19, 0x1, R2 ;  /* 0x0000000113027824 */ /* 0x000fe400078e0202 */
[----:B------:R-:W-:-:S03]  /*0850*/  IMAD.IADD R19, R8, 0x1, R15 ;  /* 0x0000000108137824 */ /* 0x000fc600078e020f */
[----:B------:R-:W0:Y:S01]  /*0860*/  SHFL.UP PT, R3, R2, 0x10, RZ ;  /* 0x0600000002037989 */ /* 0x000e2200000e00ff */
[----:B-1----:R-:W-:-:S05]  /*0870*/  SEL R16, R21, RZ, P3 ;  /* 0x000000ff15107207 */ /* 0x002fca0001800000 */
[----:B------:R-:W-:-:S05]  /*0880*/  IMAD.IADD R20, R17, 0x1, R16 ;  /* 0x0000000111147824 */ /* 0x000fca00078e0210 */
[----:B------:R-:W1:Y:S01]  /*0890*/  SHFL.UP PT, R21, R20, 0x8, RZ ;  /* 0x0500000014157989 */ /* 0x000e6200000e00ff */
[----:B0-----:R-:W-:-:S05]  /*08a0*/  SEL R3, R3, RZ, P1 ;  /* 0x000000ff03037207 */ /* 0x001fca0000800000 */
[----:B------:R-:W-:-:S05]  /*08b0*/  IMAD.IADD R3, R2, 0x1, R3 ;  /* 0x0000000102037824 */ /* 0x000fca00078e0203 */
[----:B------:R-:W0:Y:S01]  /*08c0*/  SHFL.IDX PT, R16, R3, 0x1f, 0x1f ;  /* 0x03e01f0003107f89 */ /* 0x000e2200000e0000 */
[----:B------:R-:W-:Y:S02]  /*08d0*/  IADD3 R14, PT, PT, R3, R19, -R14 ;  /* 0x00000013030e7210 */ /* 0x000fe40007ffe80e */
[----:B-1----:R-:W-:-:S03]  /*08e0*/  SEL R21, R21, RZ, P2 ;  /* 0x000000ff15157207 */ /* 0x002fc60001000000 */
[----:B------:R-:W-:Y:S02]  /*08f0*/  STS [R9], R14 ;  /* 0x0000000e09007388 */ /* 0x000fe40000000800 */
[----:B------:R-:W-:-:S05]  /*0900*/  IMAD.IADD R21, R20, 0x1, R21 ;  /* 0x0000000114157824 */ /* 0x000fca00078e0215 */
[----:B------:R-:W1:Y:S01]  /*0910*/  SHFL.UP PT, R17, R21, 0x10, RZ ;  /* 0x0600000015117989 */ /* 0x000e6200000e00ff */
[----:B0-----:R-:W-:Y:S01]  /*0920*/  IMAD.IADD R19, R19, 0x1, R16 ;  /* 0x0000000113137824 */ /* 0x001fe200078e0210 */
[----:B-1----:R-:W-:-:S05]  /*0930*/  SEL R2, R17, RZ, P1 ;  /* 0x000000ff11027207 */ /* 0x002fca0000800000 */
[----:B------:R-:W-:-:S05]  /*0940*/  IMAD.IADD R2, R21, 0x1, R2 ;  /* 0x0000000115027824 */ /* 0x000fca00078e0202 */
[----:B------:R-:W0:Y:S01]  /*0950*/  SHFL.IDX PT, R8, R2, 0x1f, 0x1f ;  /* 0x03e01f0002087f89 */ /* 0x000e2200000e0000 */
[----:B------:R-:W-:Y:S01]  /*0960*/  IADD3 R16, PT, PT, R2, R19, -R13 ;  /* 0x0000001302107210 */ /* 0x000fe20007ffe80d */
[----:B------:R-:W-:Y:S01]  /*0970*/  NOP ;  /* 0x0000000000007918 */ /* 0x000fe20000000000 */
[----:B------:R-:W-:Y:S01]  /*0980*/  NOP ;  /* 0x0000000000007918 */ /* 0x000fe20000000000 */
[----:B------:R-:W-:Y:S01]  /*0990*/  NOP ;  /* 0x0000000000007918 */ /* 0x000fe20000000000 */
[----:B------:R-:W-:Y:S01]  /*09a0*/  NOP ;  /* 0x0000000000007918 */ /* 0x000fe20000000000 */
[----:B------:R-:W-:Y:S01]  /*09b0*/  NOP ;  /* 0x0000000000007918 */ /* 0x000fe20000000000 */
[----:B------:R-:W-:Y:S01]  /*09c0*/  NOP ;  /* 0x0000000000007918 */ /* 0x000fe20000000000 */
[----:B------:R1:W-:Y:S01]  /*09d0*/  STS [R9+0x80], R16 ;  /* 0x0000801009007388 */ /* 0x0003e20000000800 */
[----:B0-----:R-:W-:Y:S02]  /*09e0*/  IMAD.IADD R8, R19, 0x1, R8 ;  /* 0x0000000113087824 */ /* 0x001fe400078e0208 */
[----:B-1----:R-:W-:Y:S01]  /*09f0*/  VIADD R9, R9, 0x200 ;  /* 0x0000020009097836 */ /* 0x002fe20000000000 */
[----:B------:R-:W-:Y:S06]  /*0a00*/  BRA.U !UP0, `(.L_x_6) ;  /* 0xfffffff508dc7547 */ /* 0x000fec000b83ffff */
[----:B------:R-:W-:Y:S01]  /*0a10*/  ISETP.NE.AND P0, PT, R18, RZ, PT ;  /* 0x000000ff1200720c */ /* 0x000fe20003f05270 */
[----:B------:R-:W0:-:S12]  /*0a20*/  LDCU.64 UR6, c[0x0][0x388] ;  /* 0x00007100ff0677ac */ /* 0x000e180008000a00 */
[----:B------:R-:W-:Y:S05]  /*0a30*/  @P0 BRA `(.L_x_7) ;  /* 0x00000000004c0947 */ /* 0x000fea0003800000 */
[----:B------:R-:W1:Y:S01]  /*0a40*/  LDC.64 R2, c[0x0][0x398] ;  /* 0x0000e600ff027b82 */ /* 0x000e620000000a00 */
[----:B------:R-:W-:Y:S01]  /*0a50*/  BSSY B0, `(.L_x_8) ;  /* 0x0000005000007945 */ /* 0x000fe20003800000 */
.L_x_9:
[----:B------:R-:W-:Y:S05]  /*0a60*/  YIELD ;  /* 0x0000000000007946 */ /* 0x000fea0003800000 */
[----:B-1----:R-:W2:Y:S02]  /*0a70*/  ATOMG.E.OR.STRONG.GPU PT, R6, desc[UR10][R2.64], RZ ;  /* 0x800000ff020679a8 */ /* 0x002ea4000b1ef10a */
[----:B--2---:R-:W-:-:S13]  /*0a80*/  ISETP.NE.AND P0, PT, R6, UR9, PT ;  /* 0x0000000906007c0c */ /* 0x004fda000bf05270 */
[----:B------:R-:W-:Y:S05]  /*0a90*/  @P0 BRA `(.L_x_9) ;  /* 0xfffffffc00f00947 */ /* 0x000fea000383ffff */
[----:B0-----:R-:W-:Y:S05]  /*0aa0*/  BSYNC B0 ;  /* 0x0000000000007941 */ /* 0x001fea0003800000 */
.L_x_8:
[----:B------:R-:W0:Y:S01]  /*0ab0*/  LDC.64 R10, c[0x0][0x3a0] ;  /* 0x0000e800ff0a7b82 */ /* 0x000e220000000a00 */
[----:B------:R-:W-:Y:S01]  /*0ac0*/  IMAD.MOV.U32 R9, RZ, RZ, 0x1 ;  /* 0x00000001ff097424 */ /* 0x000fe200078e00ff */
[----:B------:R-:W-:Y:S06]  /*0ad0*/  MEMBAR.SC.GPU ;  /* 0x0000000000007992 */ /* 0x000fec0000002000 */
[----:B------:R-:W-:-:S00]  /*0ae0*/  ERRBAR ;  /* 0x00000000000079ab */ /* 0x000fc00000000000 */
[----:B------:R-:W-:Y:S06]  /*0af0*/  CGAERRBAR ;  /* 0x00000000000075ab */ /* 0x000fec0000000000 */
[----:B------:R-:W-:Y:S04]  /*0b00*/  CCTL.IVALL ;  /* 0x00000000ff00798f */ /* 0x000fe80002000000 */
[----:B0-----:R1:W5:Y:S01]  /*0b10*/  ATOMG.E.ADD.STRONG.GPU PT, R8, desc[UR10][R10.64], R8 ;  /* 0x800000080a0879a8 */ /* 0x00136200081ef10a */
[----:B------:R-:W-:Y:S06]  /*0b20*/  MEMBAR.SC.GPU ;  /* 0x0000000000007992 */ /* 0x000fec0000002000 */
[----:B------:R-:W-:-:S00]  /*0b30*/  ERRBAR ;  /* 0x00000000000079ab */ /* 0x000fc00000000000 */
[----:B------:R-:W-:Y:S06]  /*0b40*/  CGAERRBAR ;  /* 0x00000000000075ab */ /* 0x000fec0000000000 */
[----:B------:R-:W-:Y:S04]  /*0b50*/  CCTL.IVALL ;  /* 0x00000000ff00798f */ /* 0x000fe80002000000 */
[----:B------:R1:W5:Y:S02]  /*0b60*/  ATOMG.E.ADD.STRONG.GPU PT, RZ, desc[UR10][R2.64], R9 ;  /* 0x8000000902ff79a8 */ /* 0x00036400081ef10a */
.L_x_7:
[----:B-1----:R-:W1:Y:S01]  /*0b70*/  S2R R2, SR_TID.X ;  /* 0x0000000000027919 */ /* 0x002e620000002100 */
[----:B------:R-:W2:Y:S01]  /*0b80*/  S2UR UR5, SR_CgaCtaId ;  /* 0x00000000000579c3 */ /* 0x000ea20000008800 */
[----:B------:R-:W-:Y:S01]  /*0b90*/  UMOV UR4, 0x400 ;  /* 0x0000040000047882 */ /* 0x000fe20000000000 */
[C---:B------:R-:W-:Y:S02]  /*0ba0*/  VIADD R18, R7.reuse, 0x1e0 ;  /* 0x000001e007127836 */ /* 0x040fe40000000000 */
[C---:B------:R-:W-:Y:S02]  /*0bb0*/  VIADD R9, R7.reuse, 0x1c0 ;  /* 0x000001c007097836 */ /* 0x040fe40000000000 */
[C---:B------:R-:W-:Y:S02]  /*0bc0*/  VIADD R10, R7.reuse, 0x1a0 ;  /* 0x000001a0070a7836 */ /* 0x040fe40000000000 */
[C---:B------:R-:W-:Y:S02]  /*0bd0*/  VIADD R11, R7.reuse, 0x180 ;  /* 0x00000180070b7836 */ /* 0x040fe40000000000 */
[----:B------:R-:W-:-:S02]  /*0be0*/  VIADD R12, R7, 0x160 ;  /* 0x00000160070c7836 */ /* 0x000fc40000000000 */
[C---:B------:R-:W-:Y:S02]  /*0bf0*/  VIADD R13, R7.reuse, 0x140 ;  /* 0x00000140070d7836 */ /* 0x040fe40000000000 */
[C---:B------:R-:W-:Y:S02]  /*0c00*/  VIADD R14, R7.reuse, 0x120 ;  /* 0x00000120070e7836 */ /* 0x040fe40000000000 */
[C---:B------:R-:W-:Y:S02]  /*0c10*/  VIADD R15, R7.reuse, 0x100 ;  /* 0x00000100070f7836 */ /* 0x040fe40000000000 */
[C---:B------:R-:W-:Y:S02]  /*0c20*/  VIADD R16, R7.reuse, 0xe0 ;  /* 0x000000e007107836 */ /* 0x040fe40000000000 */
[C---:B------:R-:W-:Y:S02]  /*0c30*/  VIADD R17, R7.reuse, 0xc0 ;  /* 0x000000c007117836 */ /* 0x040fe40000000000 */
[C---:B------:R-:W-:Y:S01]  /*0c40*/  VIADD R20, R7.reuse, 0xa0 ;  /* 0x000000a007147836 */ /* 0x040fe20000000000 */
[----:B--2---:R-:W-:Y:S01]  /*0c50*/  ULEA UR4, UR5, UR4, 0x18 ;  /* 0x0000000405047291 */ /* 0x004fe2000f8ec0ff */
[----:B------:R-:W-:-:S05]  /*0c60*/  VIADD R22, R7, 0x80 ;  /* 0x0000008007167836 */ /* 0x000fca0000000000 */
[----:B-1----:R-:W-:Y:S01]  /*0c70*/  LEA R2, R2, UR4, 0x2 ;  /* 0x0000000402027c11 */ /* 0x002fe2000f8e10ff */
[----:B------:R-:W-:Y:S05]  /*0c80*/  WARPSYNC.ALL ;  /* 0x0000000000007948 */ /* 0x000fea0003800000 */
[----:B-----5:R-:W1:Y:S01]  /*0c90*/  SHFL.IDX PT, R8, R8, RZ, 0x1f ;  /* 0x00001fff08087589 */ /* 0x020e6200000e0000 */
[----:B------:R-:W-:Y:S01]  /*0ca0*/  VIADD R6, R2, 0x400 ;  /* 0x0000040002067836 */ /* 0x000fe20000000000 */
[----:B------:R-:W-:-:S06]  /*0cb0*/  UMOV UR4, URZ ;  /* 0x000000ff00047c82 */ /* 0x000fcc0008000000 */
.L_x_10:
[----:B0-----:R-:W-:Y:S01]  /*0cc0*/  ISETP.GE.U32.AND P2, PT, R7, UR6, PT ;  /* 0x0000000607007c0c */ /* 0x001fe2000bf46070 */
[----:B------:R-:W-:Y:S01]  /*0cd0*/  UISETP.GE.U32.AND UP0, UPT, UR4, 0xe00, UPT ;  /* 0x00000e000400788c */ /* 0x000fe2000bf06070 */
[----:B------:R-:W-:Y:S01]  /*0ce0*/  SHF.R.S32.HI R2, RZ, 0x1f, R7 ;  /* 0x0000001fff027819 */ /* 0x000fe20000011407 */
[----:B------:R-:W-:Y:S01]  /*0cf0*/  UIADD3 UR5, UPT, UPT, UR4, 0x200, URZ ;  /* 0x0000020004057890 */ /* 0x000fe2000fffe0ff */
[C---:B------:R-:W-:Y:S02]  /*0d00*/  ISETP.GE.U32.AND P3, PT, R5.reuse, UR6, PT ;  /* 0x0000000605007c0c */ /* 0x040fe4000bf66070 */
[----:B------:R-:W-:Y:S01]  /*0d10*/  SHF.R.S32.HI R3, RZ, 0x1f, R5 ;  /* 0x0000001fff037819 */ /* 0x000fe20000011405 */
[----:B------:R-:W-:Y:S01]  /*0d20*/  VIADD R5, R5, 0x200 ;  /* 0x0000020005057836 */ /* 0x000fe20000000000 */
[----:B------:R-:W-:Y:S02]  /*0d30*/  ISETP.GE.U32.AND.EX P2, PT, R2, UR7, PT, P2 ;  /* 0x0000000702007c0c */ /* 0x000fe4000bf46120 */
[----:B------:R-:W-:Y:S01]  /*0d40*/  ISETP.GE.U32.AND.EX P3, PT, R3, UR7, PT, P3 ;  /* 0x0000000703007c0c */ /* 0x000fe2000bf66130 */
[----:B------:R-:W-:Y:S01]  /*0d50*/  UMOV UR4, UR5 ;  /* 0x0000000500047c82 */ /* 0x000fe20008000000 */
[----:B------:R-:W-:-:S02]  /*0d60*/  ISETP.GE.U32.AND P0, PT, R4, UR6, PT ;  /* 0x0000000604007c0c */ /* 0x000fc4000bf06070 */
[----:B------:R-:W-:Y:S02]  /*0d70*/  ISETP.GE.U32.AND P6, PT, R0, UR6, PT ;  /* 0x0000000600007c0c */ /* 0x000fe4000bfc6070 */
[----:B------:R-:W-:Y:S01]  /*0d80*/  SHF.R.S32.HI R2, RZ, 0x1f, R4 ;  /* 0x0000001fff027819 */ /* 0x000fe20000011404 */
[----:B------:R-:W-:Y:S01]  /*0d90*/  VIADD R4, R4, 0x200 ;  /* 0x0000020004047836 */ /* 0x000fe20000000000 */
[----:B------:R-:W-:Y:S01]  /*0da0*/  SHF.R.S32.HI R3, RZ, 0x1f, R0 ;  /* 0x0000001fff037819 */ /* 0x000fe20000011400 */
[----:B------:R-:W-:Y:S01]  /*0db0*/  VIADD R0, R0, 0x200 ;  /* 0x0000020000007836 */ /* 0x000fe20000000000 */
[----:B------:R-:W-:Y:S01]  /*0dc0*/  ISETP.GE.U32.AND.EX P0, PT, R2, UR7, PT, P0 ;  /* 0x0000000702007c0c */ /* 0x000fe2000bf06100 */
[----:B------:R-:W1:Y:S01]  /*0dd0*/  @!P2 LDS R25, [R6+-0x400] ;  /* 0xfffc00000619a984 */ /* 0x000e620000000800 */
[----:B------:R-:W-:Y:S02]  /*0de0*/  ISETP.GE.U32.AND.EX P6, PT, R3, UR7, PT, P6 ;  /* 0x0000000703007c0c */ /* 0x000fe4000bfc6160 */
[----:B------:R-:W0:Y:S01]  /*0df0*/  LDC.64 R2, c[0x0][0x390] ;  /* 0x0000e400ff027b82 */ /* 0x000e220000000a00 */
[----:B------:R-:W2:Y:S01]  /*0e00*/  @!P3 LDS R23, [R6+-0x380] ;  /* 0xfffc80000617b984 */ /* 0x000ea20000000800 */
[----:B------:R-:W-:-:S02]  /*0e10*/  ISETP.GE.U32.AND P5, PT, R20, UR6, PT ;  /* 0x0000000614007c0c */ /* 0x000fc4000bfa6070 */
[----:B------:R-:W-:Y:S01]  /*0e20*/  SHF.R.S32.HI R24, RZ, 0x1f, R20 ;  /* 0x0000001fff187819 */ /* 0x000fe20000011414 */
[----:B------:R-:W-:Y:S01]  /*0e30*/  VIADD R20, R20, 0x200 ;  /* 0x0000020014147836 */ /* 0x000fe20000000000 */
[----:B------:R-:W-:Y:S02]  /*0e40*/  ISETP.GE.U32.AND P4, PT, R22, UR6, PT ;  /* 0x0000000616007c0c */ /* 0x000fe4000bf86070 */
[----:B------:R-:W-:Y:S01]  /*0e50*/  ISETP.GE.U32.AND.EX P5, PT, R24, UR7, PT, P5 ;  /* 0x0000000718007c0c */ /* 0x000fe2000bfa6150 */
[----:B------:R-:W3:Y:S01]  /*0e60*/  @!P0 LDS R19, [R6+-0x300] ;  /* 0xfffd000006138984 */ /* 0x000ee20000000800 */
[----:B------:R-:W-:Y:S01]  /*0e70*/  SHF.R.S32.HI R26, RZ, 0x1f, R22 ;  /* 0x0000001fff1a7819 */ /* 0x000fe20000011416 */
[----:B------:R-:W-:Y:S01]  /*0e80*/  VIADD R22, R22, 0x200 ;  /* 0x0000020016167836 */ /* 0x000fe20000000000 */
[C---:B------:R-:W-:Y:S01]  /*0e90*/  ISETP.GE.U32.AND P1, PT, R17.reuse, UR6, PT ;  /* 0x0000000611007c0c */ /* 0x040fe2000bf26070 */
[----:B------:R-:W4:Y:S01]  /*0ea0*/  @!P6 LDS R21, [R6+-0x280] ;  /* 0xfffd80000615e984 */ /* 0x000f220000000800 */
[----:B------:R-:W-:Y:S01]  /*0eb0*/  SHF.R.S32.HI R24, RZ, 0x1f, R17 ;  /* 0x0000001fff187819 */ /* 0x000fe20000011411 */
[----:B------:R-:W-:Y:S01]  /*0ec0*/  VIADD R17, R17, 0x200 ;  /* 0x0000020011117836 */ /* 0x000fe20000000000 */
[----:B------:R-:W-:-:S02]  /*0ed0*/  ISETP.GE.U32.AND.EX P4, PT, R26, UR7, PT, P4 ;  /* 0x000000071a007c0c */ /* 0x000fc4000bf86140 */
[----:B------:R-:W-:Y:S02]  /*0ee0*/  ISETP.GE.U32.AND.EX P1, PT, R24, UR7, PT, P1 ;  /* 0x0000000718007c0c */ /* 0x000fe4000bf26110 */
[----:B------:R-:W-:Y:S02]  /*0ef0*/  SHF.R.S32.HI R26, RZ, 0x1f, R16 ;  /* 0x0000001fff1a7819 */ /* 0x000fe40000011410 */
[----:B------:R-:W-:Y:S01]  /*0f00*/  SHF.R.S32.HI R24, RZ, 0x1f, R15 ;  /* 0x0000001fff187819 */ /* 0x000fe2000001140f */
[----:B0-----:R-:W-:-:S04]  /*0f10*/  IMAD.WIDE R2, R7, 0x4, R2 ;  /* 0x0000000407027825 */ /* 0x001fc800078e0202 */
[----:B------:R-:W-:Y:S02]  /*0f20*/  VIADD R7, R7, 0x200 ;  /* 0x0000020007077836 */ /* 0x000fe40000000000 */
[C---:B-1----:R-:W-:Y:S02]  /*0f30*/  @!P2 IMAD.IADD R27, R8.reuse, 0x1, R25 ;  /* 0x00000001081ba824 */ /* 0x042fe400078e0219 */
[----:B------:R-:W0:Y:S01]  /*0f40*/  @!P5 LDS R25, [R6+-0x180] ;  /* 0xfffe80000619d984 */ /* 0x000e220000000800 */
[----:B--2---:R-:W-:-:S03]  /*0f50*/  @!P3 IMAD.IADD R29, R8, 0x1, R23 ;  /* 0x00000001081db824 */ /* 0x004fc600078e0217 */
[----:B------:R-:W-:Y:S01]  /*0f60*/  @!P2 STG.E desc[UR10][R2.64], R27 ;  /* 0x0000001b0200a986 */ /* 0x000fe2000c10190a */
[C---:B------:R-:W-:Y:S01]  /*0f70*/  ISETP.GE.U32.AND P2, PT, R15.reuse, UR6, PT ;  /* 0x000000060f007c0c */ /* 0x040fe2000bf46070 */
[----:B------:R-:W-:Y:S02]  /*0f80*/  VIADD R15, R15, 0x200 ;  /* 0x000002000f0f7836 */ /* 0x000fe40000000000 */
[----:B------:R-:W-:Y:S01]  /*0f90*/  @!P3 STG.E desc[UR10][R2.64+0x80], R29 ;  /* 0x0000801d0200b986 */ /* 0x000fe2000c10190a */
[C---:B------:R-:W-:Y:S01]  /*0fa0*/  ISETP.GE.U32.AND P3, PT, R16.reuse, UR6, PT ;  /* 0x0000000610007c0c */ /* 0x040fe2000bf66070 */
[----:B------:R-:W-:Y:S01]  /*0fb0*/  VIADD R16, R16, 0x200 ;  /* 0x0000020010107836 */ /* 0x000fe20000000000 */
[----:B------:R-:W-:Y:S01]  /*0fc0*/  ISETP.GE.U32.AND.EX P2, PT, R24, UR7, PT, P2 ;  /* 0x0000000718007c0c */ /* 0x000fe2000bf46120 */
[----:B------:R-:W1:Y:S01]  /*0fd0*/  @!P4 LDS R23, [R6+-0x200] ;  /* 0xfffe00000617c984 */ /* 0x000e620000000800 */
[----:B------:R-:W-:Y:S01]  /*0fe0*/  ISETP.GE.U32.AND.EX P3, PT, R26, UR7, PT, P3 ;  /* 0x000000071a007c0c */ /* 0x000fe2000bf66130 */
[C---:B---3--:R-:W-:Y:S01]  /*0ff0*/  @!P0 IMAD.IADD R24, R8.reuse, 0x1, R19 ;  /* 0x0000000108188824 */ /* 0x048fe200078e0213 */
[----:B------:R-:W-:Y:S01]  /*1000*/  SHF.R.S32.HI R19, RZ, 0x1f, R14 ;  /* 0x0000001fff137819 */ /* 0x000fe2000001140e */
[----:B----4-:R-:W-:Y:S01]  /*1010*/  @!P6 IMAD.IADD R26, R8, 0x1, R21 ;  /* 0x00000001081ae824 */ /* 0x010fe200078e0215 */
[----:B------:R-:W2:Y:S04]  /*1020*/  @!P1 LDS R29, [R6+-0x100] ;  /* 0xffff0000061d9984 */ /* 0x000ea80000000800 */
[----:B------:R3:W-:Y:S01]  /*1030*/  @!P0 STG.E desc[UR10][R2.64+0x100], R24 ;  /* 0x0001001802008986 */ /* 0x0007e2000c10190a */
[C---:B------:R-:W-:Y:S01]  /*1040*/  ISETP.GE.U32.AND P0, PT, R14.reuse, UR6, PT ;  /* 0x000000060e007c0c */ /* 0x040fe2000bf06070 */
[----:B------:R-:W-:-:S02]  /*1050*/  VIADD R14, R14, 0x200 ;  /* 0x000002000e0e7836 */ /* 0x000fc40000000000 */
[----:B------:R-:W4:Y:S01]  /*1060*/  @!P2 LDS R21, [R6] ;  /* 0x000000000615a984 */ /* 0x000f220000000800 */
[----:B------:R-:W-:-:S03]  /*1070*/  ISETP.GE.U32.AND.EX P0, PT, R19, UR7, PT, P0 ;  /* 0x0000000713007c0c */ /* 0x000fc6000bf06100 */
[----:B------:R-:W5:Y:S04]  /*1080*/  @!P3 LDS R27, [R6+-0x80] ;  /* 0xffff8000061bb984 */ /* 0x000f680000000800 */
[----:B------:R1:W-:Y:S01]  /*1090*/  @!P6 STG.E desc[UR10][R2.64+0x180], R26 ;  /* 0x0001801a0200e986 */ /* 0x0003e2000c10190a */
[C---:B------:R-:W-:Y:S02]  /*10a0*/  ISETP.GE.U32.AND P6, PT, R13.reuse, UR6, PT ;  /* 0x000000060d007c0c */ /* 0x040fe4000bfc6070 */
[----:B---3--:R-:W-:Y:S01]  /*10b0*/  SHF.R.S32.HI R24, RZ, 0x1f, R13 ;  /* 0x0000001fff187819 */ /* 0x008fe2000001140d */
[----:B------:R-:W-:Y:S02]  /*10c0*/  VIADD R13, R13, 0x200 ;  /* 0x000002000d0d7836 */ /* 0x000fe40000000000 */
[----:B------:R-:W3:Y:S01]  /*10d0*/  @!P0 LDS R19, [R6+0x80] ;  /* 0x0000800006138984 */ /* 0x000ee20000000800 */
[----:B0-----:R-:W-:Y:S01]  /*10e0*/  @!P5 IMAD.IADD R25, R8, 0x1, R25 ;  /* 0x000000010819d824 */ /* 0x001fe200078e0219 */
[----:B------:R-:W-:-:S02]  /*10f0*/  ISETP.GE.U32.AND.EX P6, PT, R24, UR7, PT, P6 ;  /* 0x0000000718007c0c */ /* 0x000fc4000bfc6160 */
[----:B------:R-:W-:Y:S02]  /*1100*/  SHF.R.S32.HI R24, RZ, 0x1f, R11 ;  /* 0x0000001fff187819 */ /* 0x000fe4000001140b */
[----:B------:R0:W-:Y:S01]  /*1110*/  @!P5 STG.E desc[UR10][R2.64+0x280], R25 ;  /* 0x000280190200d986 */ /* 0x0001e2000c10190a */
[C---:B------:R-:W-:Y:S02]  /*1120*/  ISETP.GE.U32.AND P5, PT, R12.reuse, UR6, PT ;  /* 0x000000060c007c0c */ /* 0x040fe4000bfa6070 */
[----:B-1----:R-:W-:Y:S01]  /*1130*/  SHF.R.S32.HI R26, RZ, 0x1f, R12 ;  /* 0x0000001fff1a7819 */ /* 0x002fe2000001140c */
[----:B------:R-:W-:Y:S02]  /*1140*/  VIADD R12, R12, 0x200 ;  /* 0x000002000c0c7836 */ /* 0x000fe40000000000 */
[----:B------:R-:W-:Y:S01]  /*1150*/  @!P4 IMAD.IADD R23, R8, 0x1, R23 ;  /* 0x000000010817c824 */ /* 0x000fe200078e0217 */
[----:B------:R-:W-:-:S04]  /*1160*/  ISETP.GE.U32.AND.EX P5, PT, R26, UR7, PT, P5 ;  /* 0x000000071a007c0c */ /* 0x000fc8000bfa6150 */
[----:B------:R1:W-:Y:S01]  /*1170*/  @!P4 STG.E desc[UR10][R2.64+0x200], R23 ;  /* 0x000200170200c986 */ /* 0x0003e2000c10190a */
[----:B--2---:R-:W-:Y:S01]  /*1180*/  @!P1 IMAD.IADD R29, R8, 0x1, R29 ;  /* 0x00000001081d9824 */ /* 0x004fe200078e021d */
[C---:B------:R-:W-:Y:S01]  /*1190*/  ISETP.GE.U32.AND P4, PT, R11.reuse, UR6, PT ;  /* 0x000000060b007c0c */ /* 0x040fe2000bf86070 */
[----:B------:R-:W-:Y:S01]  /*11a0*/  VIADD R11, R11, 0x200 ;  /* 0x000002000b0b7836 */ /* 0x000fe20000000000 */
[----:B0-----:R-:W-:Y:S02]  /*11b0*/  SHF.R.S32.HI R25, RZ, 0x1f, R9 ;  /* 0x0000001fff197819 */ /* 0x001fe40000011409 */
[----:B------:R-:W-:Y:S01]  /*11c0*/  ISETP.GE.U32.AND.EX P4, PT, R24, UR7, PT, P4 ;  /* 0x0000000718007c0c */ /* 0x000fe2000bf86140 */
[----:B------:R-:W-:Y:S01]  /*11d0*/  @!P1 STG.E desc[UR10][R2.64+0x300], R29 ;  /* 0x0003001d02009986 */ /* 0x000fe2000c10190a */
[----:B----4-:R-:W-:Y:S01]  /*11e0*/  @!P2 IMAD.IADD R21, R8, 0x1, R21 ;  /* 0x000000010815a824 */ /* 0x010fe200078e0215 */
[----:B------:R-:W-:Y:S02]  /*11f0*/  ISETP.GE.U32.AND P1, PT, R18, UR6, PT ;  /* 0x0000000612007c0c */ /* 0x000fe4000bf26070 */
[----:B------:R-:W-:Y:S01]  /*1200*/  SHF.R.S32.HI R24, RZ, 0x1f, R18 ;  /* 0x0000001fff187819 */ /* 0x000fe20000011412 */
[----:B-----5:R-:W-:Y:S01]  /*1210*/  @!P3 IMAD.IADD R27, R8, 0x1, R27 ;  /* 0x00000001081bb824 */ /* 0x020fe200078e021b */
[----:B------:R-:W-:Y:S01]  /*1220*/  @!P2 STG.E desc[UR10][R2.64+0x400], R21 ;  /* 0x000400150200a986 */ /* 0x000fe2000c10190a */
[----:B------:R-:W-:Y:S01]  /*1230*/  ISETP.GE.U32.AND P2, PT, R10, UR6, PT ;  /* 0x000000060a007c0c */ /* 0x000fe2000bf46070 */
[----:B------:R-:W-:Y:S01]  /*1240*/  VIADD R18, R18, 0x200 ;  /* 0x0000020012127836 */ /* 0x000fe20000000000 */
[----:B-1----:R-:W-:Y:S01]  /*1250*/  SHF.R.S32.HI R23, RZ, 0x1f, R10 ;  /* 0x0000001fff177819 */ /* 0x002fe2000001140a */
[----:B------:R-:W-:Y:S01]  /*1260*/  @!P3 STG.E desc[UR10][R2.64+0x380], R27 ;  /* 0x0003801b0200b986 */ /* 0x000fe2000c10190a */
[C---:B------:R-:W-:Y:S01]  /*1270*/  ISETP.GE.U32.AND P3, PT, R9.reuse, UR6, PT ;  /* 0x0000000609007c0c */ /* 0x040fe2000bf66070 */
[----:B------:R-:W-:Y:S01]  /*1280*/  VIADD R9, R9, 0x200 ;  /* 0x0000020009097836 */ /* 0x000fe20000000000 */
[----:B------:R-:W-:Y:S01]  /*1290*/  ISETP.GE.U32.AND.EX P2, PT, R23, UR7, PT, P2 ;  /* 0x0000000717007c0c */ /* 0x000fe2000bf46120 */
[----:B------:R-:W0:Y:S01]  /*12a0*/  @!P5 LDS R27, [R6+0x180] ;  /* 0x00018000061bd984 */ /* 0x000e220000000800 */
[----:B------:R-:W-:Y:S01]  /*12b0*/  ISETP.GE.U32.AND.EX P3, PT, R25, UR7, PT, P3 ;  /* 0x0000000719007c0c */ /* 0x000fe2000bf66130 */
[----:B---3--:R-:W-:Y:S01]  /*12c0*/  @!P0 IMAD.IADD R23, R8, 0x1, R19 ;  /* 0x0000000108178824 */ /* 0x008fe200078e0213 */
[----:B------:R-:W-:Y:S01]  /*12d0*/  ISETP.GE.U32.AND.EX P1, PT, R24, UR7, PT, P1 ;  /* 0x0000000718007c0c */ /* 0x000fe2000bf26110 */
[----:B------:R-:W1:Y:S01]  /*12e0*/  @!P6 LDS R25, [R6+0x100] ;  /* 0x000100000619e984 */ /* 0x000e620000000800 */
[----:B------:R-:W-:-:S03]  /*12f0*/  VIADD R10, R10, 0x200 ;  /* 0x000002000a0a7836 */ /* 0x000fc60000000000 */
[----:B------:R-:W2:Y:S04]  /*1300*/  @!P4 LDS R29, [R6+0x200] ;  /* 0x00020000061dc984 */ /* 0x000ea80000000800 */
[----:B------:R-:W3:Y:S04]  /*1310*/  @!P2 LDS R24, [R6+0x280] ;  /* 0x000280000618a984 */ /* 0x000ee80000000800 */
[----:B------:R-:W4:Y:S04]  /*1320*/  @!P3 LDS R21, [R6+0x300] ;  /* 0x000300000615b984 */ /* 0x000f280000000800 */
[----:B------:R5:W4:Y:S04]  /*1330*/  @!P1 LDS R19, [R6+0x380] ;  /* 0x0003800006139984 */ /* 0x000b280000000800 */
[----:B------:R0:W-:Y:S01]  /*1340*/  @!P0 STG.E desc[UR10][R2.64+0x480], R23 ;  /* 0x0004801702008986 */ /* 0x0001e2000c10190a */
[----:B-----5:R-:W-:-:S02]  /*1350*/  VIADD R6, R6, 0x800 ;  /* 0x0000080006067836 */ /* 0x020fc40000000000 */
[C---:B0-----:R-:W-:Y:S02]  /*1360*/  @!P5 IMAD.IADD R27, R8.reuse, 0x1, R27 ;  /* 0x00000001081bd824 */ /* 0x041fe400078e021b */
[----:B-1----:R-:W-:-:S03]  /*1370*/  @!P6 IMAD.IADD R25, R8, 0x1, R25 ;  /* 0x000000010819e824 */ /* 0x002fc600078e0219 */
[----:B------:R0:W-:Y:S01]  /*1380*/  @!P5 STG.E desc[UR10][R2.64+0x580], R27 ;  /* 0x0005801b0200d986 */ /* 0x0001e2000c10190a */
[----:B--2---:R-:W-:-:S03]  /*1390*/  @!P4 IMAD.IADD R29, R8, 0x1, R29 ;  /* 0x00000001081dc824 */ /* 0x004fc600078e021d */
[----:B------:R0:W-:Y:S01]  /*13a0*/  @!P6 STG.E desc[UR10][R2.64+0x500], R25 ;  /* 0x000500190200e986 */ /* 0x0001e2000c10190a */
[----:B---3--:R-:W-:-:S03]  /*13b0*/  @!P2 IMAD.IADD R24, R8, 0x1, R24 ;  /* 0x000000010818a824 */ /* 0x008fc600078e0218 */
[----:B------:R0:W-:Y:S01]  /*13c0*/  @!P4 STG.E desc[UR10][R2.64+0x600], R29 ;  /* 0x0006001d0200c986 */ /* 0x0001e2000c10190a */
[----:B----4-:R-:W-:-:S03]  /*13d0*/  @!P3 IMAD.IADD R21, R8, 0x1, R21 ;  /* 0x000000010815b824 */ /* 0x010fc600078e0215 */
[----:B------:R0:W-:Y:S01]  /*13e0*/  @!P2 STG.E desc[UR10][R2.64+0x680], R24 ;  /* 0x000680180200a986 */ /* 0x0001e2000c10190a */
[----:B------:R-:W-:-:S03]  /*13f0*/  @!P1 IMAD.IADD R19, R8, 0x1, R19 ;  /* 0x0000000108139824 */ /* 0x000fc600078e0213 */
[----:B------:R0:W-:Y:S04]  /*1400*/  @!P3 STG.E desc[UR10][R2.64+0x700], R21 ;  /* 0x000700150200b986 */ /* 0x0001e8000c10190a */
[----:B------:R0:W-:Y:S01]  /*1410*/  @!P1 STG.E desc[UR10][R2.64+0x780], R19 ;  /* 0x0007801302009986 */ /* 0x0001e2000c10190a */
[----:B------:R-:W-:Y:S05]  /*1420*/  BRA.U !UP0, `(.L_x_10) ;  /* 0xfffffff908247547 */ /* 0x000fea000b83ffff */
[----:B------:R-:W-:Y:S05]  /*1430*/  EXIT ;  /* 0x000000000000794d */ /* 0x000fea0003800000 */
.L_x_11:
        /* <DEDUP_REMOVED lines=12> */
.L_x_16:


//--------------------- .text.blockCount          --------------------------
	.section	.text.blockCount,"ax",@progbits
	.align	128
        .global         blockCount
        .type           blockCount,@function
        .size           blockCount,(.L_x_17 - blockCount)
        .other          blockCount,@"STO_CUDA_ENTRY STV_DEFAULT"
blockCount:
.text.blockCount:
[----:B------:R-:W-:Y:S01]  /*0000*/  LDC R1, c[0x0][0x37c] ;  /* 0x0000df00ff017b82 */ /* 0x000fe20000000800 */
[----:B------:R-:W0:Y:S07]  /*0010*/  S2R R6, SR_TID.X ;  /* 0x0000000000067919 */ /* 0x000e2e0000002100 */
[----:B------:R-:W1:Y:S01]  /*0020*/  S2UR UR6, SR_CTAID.X ;  /* 0x00000000000679c3 */ /* 0x000e620000002500 */
[----:B------:R-:W-:Y:S01]  /*0030*/  UMOV UR4, 0x400 ;  /* 0x0000040000047882 */ /* 0x000fe20000000000 */
[----:B------:R-:W2:Y:S01]  /*0040*/  LDCU.64 UR8, c[0x0][0x358] ;  /* 0x00006b00ff0877ac */ /* 0x000ea20008000a00 */
[----:B------:R-:W-:Y:S05]  /*0050*/  BSSY.RECONVERGENT B0, `(.L_x_12) ;  /* 0x0000016000007945 */ /* 0x000fea0003800200 */
[----:B------:R-:W1:Y:S08]  /*0060*/  LDC R3, c[0x0][0x360] ;  /* 0x0000d800ff037b82 */ /* 0x000e700000000800 */
[----:B------:R-:W3:Y:S08]  /*0070*/  LDC.64 R8, c[0x0][0x388] ;  /* 0x0000e200ff087b82 */ /* 0x000ef00000000a00 */
[----:B------:R-:W4:Y:S01]  /*0080*/  S2UR UR5, SR_CgaCtaId ;  /* 0x00000000000579c3 */ /* 0x000f220000008800 */
[----:B0-----:R-:W-:Y:S01]  /*0090*/  ISETP.GT.U32.AND P1, PT, R6, 0xff, PT ;  /* 0x000000ff0600780c */ /* 0x001fe20003f24070 */
[----:B-1----:R-:W-:-:S05]  /*00a0*/  IMAD R3, R3, UR6, R6 ;  /* 0x0000000603037c24 */ /* 0x002fca000f8e0206 */
[----:B---3--:R-:W-:-:S04]  /*00b0*/  ISETP.GE.U32.AND P0, PT, R3, R8, PT ;  /* 0x000000080300720c */ /* 0x008fc80003f06070 */
[----:B------:R-:W-:Y:S01]  /*00c0*/  ISETP.GE.U32.AND.EX P0, PT, RZ, R9, PT, P0 ;  /* 0x00000009ff00720c */ /* 0x000fe20003f06100 */
[----:B----4-:R-:W-:-:S06]  /*00d0*/  ULEA UR4, UR5, UR4, 0x18 ;  /* 0x0000000405047291 */ /* 0x010fcc000f8ec0ff */
[----:B------:R-:W-:-:S05]  /*00e0*/  LEA R0, R6, UR4, 0x2 ;  /* 0x0000000406007c11 */ /* 0x000fca000f8e10ff */
[----:B------:R0:W-:Y:S01]  /*00f0*/  @!P1 STS [R0], RZ ;  /* 0x000000ff00009388 */ /* 0x0001e20000000800 */
[----:B------:R-:W-:Y:S06]  /*0100*/  BAR.SYNC.DEFER_BLOCKING 0x0 ;  /* 0x0000000000007b1d */ /* 0x000fec0000010000 */
[----:B--2---:R-:W-:Y:S05]  /*0110*/  @P0 BRA `(.L_x_13) ;  /* 0x0000000000240947 */ /* 0x004fea0003800000 */
[----:B------:R-:W1:Y:S01]  /*0120*/  LDCU.64 UR10, c[0x0][0x380] ;  /* 0x00007000ff0a77ac */ /* 0x000e620008000a00 */
[----:B------:R-:W2:Y:S01]  /*0130*/  LDCU UR5, c[0x0][0x398] ;  /* 0x00007300ff0577ac */ /* 0x000ea20008000800 */
[----:B-1----:R-:W-:-:S04]  /*0140*/  LEA R2, P0, R3, UR10, 0x3 ;  /* 0x0000000a03027c11 */ /* 0x002fc8000f8018ff */
[----:B------:R-:W-:-:S06]  /*0150*/  LEA.HI.X R3, R3, UR11, RZ, 0x3, P0 ;  /* 0x0000000b03037c11 */ /* 0x000fcc00080f1cff */
[----:B------:R-:W2:Y:S02]  /*0160*/  LDG.E.64 R2, desc[UR8][R2.64] ;  /* 0x0000000802027981 */ /* 0x000ea4000c1e1b00 */
[----:B--2---:R-:W-:-:S05]  /*0170*/  SHF.R.U64 R4, R2, UR5, R3 ;  /* 0x0000000502047c19 */ /* 0x004fca0008001203 */
[----:B------:R-:W-:-:S05]  /*0180*/  IMAD.SHL.U32 R4, R4, 0x4, RZ ;  /* 0x0000000404047824 */ /* 0x000fca00078e00ff */
[----:B------:R-:W-:-:S05]  /*0190*/  LOP3.LUT R4, R4, 0x3fc, RZ, 0xc0, !PT ;  /* 0x000003fc04047812 */ /* 0x000fca00078ec0ff */
[----:B------:R1:W-:Y:S02]  /*01a0*/  ATOMS.POPC.INC.32 RZ, [R4+UR4] ;  /* 0x0000000004ff7f8c */ /* 0x0003e4000d800004 */
.L_x_13:
[----:B------:R-:W-:Y:S05]  /*01b0*/  BSYNC.RECONVERGENT B0 ;  /* 0x0000000000007941 */ /* 0x000fea0003800200 */
.L_x_12:
[----:B------:R-:W-:Y:S06]  /*01c0*/  BAR.SYNC.DEFER_BLOCKING 0x0 ;  /* 0x0000000000007b1d */ /* 0x000fec0000010000 */
[----:B------:R-:W-:Y:S05]  /*01d0*/  @P1 EXIT ;  /* 0x000000000000194d */ /* 0x000fea0003800000 */
[----:B------:R-:W2:Y:S01]  /*01e0*/  LDS R7, [R0] ;  /* 0x0000000000077984 */ /* 0x000ea20000000800 */
[----:B------:R-:W3:Y:S01]  /*01f0*/  LDC.64 R2, c[0x0][0x390] ;  /* 0x0000e400ff027b82 */ /* 0x000ee20000000a00 */
[----:B-1----:R-:W-:-:S05]  /*0200*/  VIADD R4, R8, 0x3ff ;  /* 0x000003ff08047836 */ /* 0x002fca0000000000 */
[----:B------:R-:W-:-:S04]  /*0210*/  SHF.R.S32.HI R5, RZ, 0x1f, R4 ;  /* 0x0000001fff057819 */ /* 0x000fc80000011404 */
[----:B------:R-:W-:-:S04]  /*0220*/  LEA.HI R5, R5, R4, RZ, 0xa ;  /* 0x0000000405057211 */ /* 0x000fc800078f50ff */
[----:B------:R-:W-:-:S05]  /*0230*/  SHF.R.S32.HI R5, RZ, 0xa, R5 ;  /* 0x0000000aff057819 */ /* 0x000fca0000011405 */
[----:B------:R-:W-:-:S04]  /*0240*/  IMAD R5, R5, R6, UR6 ;  /* 0x0000000605057e24 */ /* 0x000fc8000f8e0206 */
[----:B---3--:R-:W-:-:S05]  /*0250*/  IMAD.WIDE R2, R5, 0x4, R2 ;  /* 0x0000000405027825 */ /* 0x008fca00078e0202 */
[----:B--2---:R-:W-:Y:S01]  /*0260*/  STG.E desc[UR8][R2.64], R7 ;  /* 0x0000000702007986 */ /* 0x004fe2000c101908 */
[----:B------:R-:W-:Y:S05]  /*0270*/  EXIT ;  /* 0x000000000000794d */ /* 0x000fea0003800000 */
.L_x_14:
        /* <DEDUP_REMOVED lines=16> */
.L_x_17:


//--------------------- .nv.shared.reserved.0     --------------------------
	.section	.nv.shared.reserved.0,"aw",@nobits
	.weak		__nv_reservedSMEM_offset_0_alias
	.size		__nv_reservedSMEM_offset_0_alias, 0, 64
	.other		__nv_reservedSMEM_offset_0_alias,@"STO_CUDA_RESERVED_SHARED STV_DEFAULT"
__nv_reservedSMEM_offset_0_alias:
	.zero		0
	.zero		64


//--------------------- .nv.shared.prefixSumExclusive --------------------------
	.section	.nv.shared.prefixSumExclusive,"aw",@nobits
	.sectionflags	@""
	.align	4
.nv.shared.prefixSumExclusive:
	.zero		17408


//--------------------- .nv.shared.blockCount     --------------------------
	.section	.nv.shared.blockCount,"aw",@nobits
	.sectionflags	@""
	.align	4
.nv.shared.blockCount:
	.zero		2048


//--------------------- .nv.constant0.reorder     --------------------------
	.section	.nv.constant0.reorder,"a",@progbits
	.sectionflags	@""
	.align	4
.nv.constant0.reorder:
	.zero		932


//--------------------- .nv.constant0.prefixSumExclusive --------------------------
	.section	.nv.constant0.prefixSumExclusive,"a",@progbits
	.sectionflags	@""
	.align	4
.nv.constant0.prefixSumExclusive:
	.zero		936


//--------------------- .nv.constant0.blockCount  --------------------------
	.section	.nv.constant0.blockCount,"a",@progbits
	.sectionflags	@""
	.align	4
.nv.constant0.blockCount:
	.zero		924


//--------------------- SYMBOLS --------------------------

	.type		.nv.reservedSmem.offset0,@object
	.size		.nv.reservedSmem.offset0,0x4
	.type		.nv.reservedSmem.cap,@object
	.size		.nv.reservedSmem.cap,0x4
